def gluon_tcgen05(
    a_ptr,
    b_ptr,
    c_ptr,
    M,
    N,
    K,
    stride_am,
    stride_bk,
    stride_cm,
    BLOCK_M: gl.constexpr,
    BLOCK_N: gl.constexpr,
    BLOCK_K: gl.constexpr,
    DTYPE: gl.constexpr,
    A_LAYOUT: gl.constexpr,
    B_LAYOUT: gl.constexpr,
    C_LAYOUT: gl.constexpr,
    B_SHAPE: gl.constexpr,
    TMEM_LAYOUT: gl.constexpr,
    TMEM_REG: gl.constexpr,
    TRANS_B: gl.constexpr,
    NUM_BUFFERS: gl.constexpr,
):
    a_desc = tma.make_tensor_descriptor(
        a_ptr, [M, K], [stride_am, 1], [BLOCK_M, BLOCK_K], A_LAYOUT
    )
    b_desc = tma.make_tensor_descriptor(
        b_ptr,
        [N, K] if TRANS_B else [K, N],
        [stride_bk, 1],
        B_SHAPE,
        B_LAYOUT,
    )
    c_desc = tma.make_tensor_descriptor(
        c_ptr, [M, N], [stride_cm, 1], [BLOCK_M, BLOCK_N], C_LAYOUT
    )

    a_bufs = gl.allocate_shared_memory(
        DTYPE, [NUM_BUFFERS, BLOCK_M, BLOCK_K], A_LAYOUT
    )
    b_bufs = gl.allocate_shared_memory(DTYPE, [NUM_BUFFERS] + B_SHAPE, B_LAYOUT)

    pid_m = gl.program_id(0)
    pid_n = gl.program_id(1)
    off_m = pid_m * BLOCK_M
    off_n = pid_n * BLOCK_N

    tma_bars = gl.allocate_shared_memory(
        gl.int64, [NUM_BUFFERS, 1], mbarrier.MBarrierLayout()
    )
    mma_bars = gl.allocate_shared_memory(
        gl.int64, [NUM_BUFFERS, 1], mbarrier.MBarrierLayout()
    )
    for i in gl.static_range(NUM_BUFFERS):
        mbarrier.init(tma_bars.index(i), count=1)
        mbarrier.init(mma_bars.index(i), count=1)

    acc_tmem = allocate_tensor_memory(gl.float32, [BLOCK_M, BLOCK_N], TMEM_LAYOUT)
    idx = 0
    phase = 0
    use_acc = False
    for k in range(0, K, BLOCK_K):
        a = a_bufs.index(idx)
        b = b_bufs.index(idx)
        tma_bar = tma_bars.index(idx)
        mma_bar = mma_bars.index(idx)
        mbarrier.expect(
            tma_bar, a_desc.block_type.nbytes + b_desc.block_type.nbytes
        )
        tma.async_copy_global_to_shared(a_desc, [off_m, k], tma_bar, a)
        tma.async_copy_global_to_shared(
            b_desc, [off_n, k] if TRANS_B else [k, off_n], tma_bar, b
        )
        mbarrier.wait(tma_bar, phase=phase)

        if TRANS_B:
            b = b.permute((1, 0))
        tcgen05_mma(a, b, acc_tmem, use_acc=use_acc)
        tcgen05_commit(mma_bar)
        mbarrier.wait(mma_bar, phase=phase)
        use_acc = True

        idx += 1
        if idx == NUM_BUFFERS:
            idx = 0
            phase ^= 1

    for i in gl.static_range(NUM_BUFFERS):
        mbarrier.invalidate(tma_bars.index(i))
        mbarrier.invalidate(mma_bars.index(i))

    acc = acc_tmem.load(TMEM_REG)
    c_smem = gl.allocate_shared_memory(DTYPE, [BLOCK_M, BLOCK_N], C_LAYOUT)
    c_smem.store(acc.to(DTYPE))
    fence_async_shared()
    tma.async_copy_shared_to_global(c_desc, [off_m, off_n], c_smem)
    tma.store_wait(pendings=0)

# config = {"BLOCK_K": 128, "BLOCK_M": 128, "BLOCK_N": 64, "arch": "sm_100", "dtype": "fp16", "num_buffers": 3, "num_warps": 4, "trans_b": 0}
# arch = sm_100


// ===== COMPILED SASS (sm_100a) =====

	.target	sm_100a

	.elftype	@"ET_EXEC"


//--------------------- .note.nv.tkinfo           --------------------------
	.section	.note.nv.tkinfo,"",@"SHT_NOTE"
	.sectionflags	@"SHF_NOTE_NV_TKINFO"
	.tkinfo
        /*0018*/ 	.word	0x00000081
        /*0030*/ 	.string	""
        /*0030*/ 	.string	"ptxas-blackwell"
        /*0030*/ 	.string	"Cuda compilation tools, release 12.9, V12.9.86"
        /*0030*/ 	.string	"Build cuda_12.9.r12.9/compiler.36037853_0"
        /*0030*/ 	.string	"-v  -suppress-debug-info  -lineinfo  -arch sm_100a "



//--------------------- .note.nv.cuver            --------------------------
	.section	.note.nv.cuver,"",@"SHT_NOTE"
	.sectionflags	@"SHF_NOTE_NV_CUVER"
        /*0018*/ 	.short	0x0001
        /*001a*/ 	.short	0x0064
        /*001c*/ 	.short	0x0001
        /*001e*/ 	.short	0x0000
        /*0020*/ 	.short	0x0001
        /*0022*/ 	.short	0x0000


//--------------------- .nv.info                  --------------------------
	.section	.nv.info,"",@"SHT_CUDA_INFO"
	.align	4


	//----- nvinfo : EIATTR_REGCOUNT
	.align		4
        /*0000*/ 	.byte	0x04, 0x2f
        /*0002*/ 	.short	(.L_4 - .L_3)
	.align		4
.L_3:
        /*0004*/ 	.word	index@(gluon_tcgen05)
        /*0008*/ 	.word	0x00000047


	//----- nvinfo : EIATTR_FRAME_SIZE
	.align		4
.L_4:
        /*000c*/ 	.byte	0x04, 0x11
        /*000e*/ 	.short	(.L_6 - .L_5)
	.align		4
.L_5:
        /*0010*/ 	.word	index@($__internal_2_$__cuda_sm10x_tcgen05_guardrail_trap_unallocated_columns_being_dealloced)
        /*0014*/ 	.word	0x00000000


	//----- nvinfo : EIATTR_FRAME_SIZE
	.align		4
.L_6:
        /*0018*/ 	.byte	0x04, 0x11
        /*001a*/ 	.short	(.L_8 - .L_7)
	.align		4
.L_7:
        /*001c*/ 	.word	index@($__internal_1_$__cuda_sm10x_tcgen05_guardrail_trap_phase_invalid_during_alloc)
        /*0020*/ 	.word	0x00000000


	//----- nvinfo : EIATTR_FRAME_SIZE
	.align		4
.L_8:
        /*0024*/ 	.byte	0x04, 0x11
        /*0026*/ 	.short	(.L_10 - .L_9)
	.align		4
.L_9:
        /*0028*/ 	.word	index@($__internal_0_$__cuda_sm10x_tcgen05_guardrail_trap_col_being_dealloced_not_returned_by_alloc)
        /*002c*/ 	.word	0x00000000


	//----- nvinfo : EIATTR_FRAME_SIZE
	.align		4
.L_10:
        /*0030*/ 	.byte	0x04, 0x11
        /*0032*/ 	.short	(.L_12 - .L_11)
	.align		4
.L_11:
        /*0034*/ 	.word	index@(gluon_tcgen05)
        /*0038*/ 	.word	0x00000000


	//----- nvinfo : EIATTR_MIN_STACK_SIZE
	.align		4
.L_12:
        /*003c*/ 	.byte	0x04, 0x12
        /*003e*/ 	.short	(.L_14 - .L_13)
	.align		4
.L_13:
        /*0040*/ 	.word	index@(gluon_tcgen05)
        /*0044*/ 	.word	0x00000000
.L_14:


//--------------------- .nv.info.gluon_tcgen05    --------------------------
	.section	.nv.info.gluon_tcgen05,"",@"SHT_CUDA_INFO"
	.sectionflags	@""
	.align	4


	//----- nvinfo : EIATTR_CUDA_API_VERSION
	.align		4
        /*0000*/ 	.byte	0x04, 0x37
        /*0002*/ 	.short	(.L_16 - .L_15)
.L_15:
        /*0004*/ 	.word	0x00000081


	//----- nvinfo : EIATTR_KPARAM_INFO
	.align		4
.L_16:
        /*0008*/ 	.byte	0x04, 0x17
        /*000a*/ 	.short	(.L_18 - .L_17)
.L_17:
        /*000c*/ 	.word	0x00000000
        /*0010*/ 	.short	0x000a
        /*0012*/ 	.short	0x0048
        /*0014*/ 	.byte	0x00, 0xf4, 0x21, 0x00


	//----- nvinfo : EIATTR_KPARAM_INFO
	.align		4
.L_18:
        /*0018*/ 	.byte	0x04, 0x17
        /*001a*/ 	.short	(.L_20 - .L_19)
.L_19:
        /*001c*/ 	.word	0x00000000
        /*0020*/ 	.short	0x0009
        /*0022*/ 	.short	0x0040
        /*0024*/ 	.byte	0x00, 0xf4, 0x21, 0x00


	//----- nvinfo : EIATTR_KPARAM_INFO
	.align		4
.L_20:
        /*0028*/ 	.byte	0x04, 0x17
        /*002a*/ 	.short	(.L_22 - .L_21)
.L_21:
        /*002c*/ 	.word	0x00000000
        /*0030*/ 	.short	0x0008
        /*0032*/ 	.short	0x0038
        /*0034*/ 	.byte	0x00, 0xf0, 0x21, 0x00


	//----- nvinfo : EIATTR_KPARAM_INFO
	.align		4
.L_22:
        /*0038*/ 	.byte	0x04, 0x17
        /*003a*/ 	.short	(.L_24 - .L_23)
.L_23:
        /*003c*/ 	.word	0x00000000
        /*0040*/ 	.short	0x0007
        /*0042*/ 	.short	0x0030
        /*0044*/ 	.byte	0x00, 0xf0, 0x21, 0x00


	//----- nvinfo : EIATTR_KPARAM_INFO
	.align		4
.L_24:
        /*0048*/ 	.byte	0x04, 0x17
        /*004a*/ 	.short	(.L_26 - .L_25)
.L_25:
        /*004c*/ 	.word	0x00000000
        /*0050*/ 	.short	0x0006
        /*0052*/ 	.short	0x0028
        /*0054*/ 	.byte	0x00, 0xf0, 0x21, 0x00


	//----- nvinfo : EIATTR_KPARAM_INFO
	.align		4
.L_26:
        /*0058*/ 	.byte	0x04, 0x17
        /*005a*/ 	.short	(.L_28 - .L_27)
.L_27:
        /*005c*/ 	.word	0x00000000
        /*0060*/ 	.short	0x0005
        /*0062*/ 	.short	0x0020
        /*0064*/ 	.byte	0x00, 0xf0, 0x11, 0x00


	//----- nvinfo : EIATTR_KPARAM_INFO
	.align		4
.L_28:
        /*0068*/ 	.byte	0x04, 0x17
        /*006a*/ 	.short	(.L_30 - .L_29)
.L_29:
        /*006c*/ 	.word	0x00000000
        /*0070*/ 	.short	0x0004
        /*0072*/ 	.short	0x001c
        /*0074*/ 	.byte	0x00, 0xf0, 0x11, 0x00


	//----- nvinfo : EIATTR_KPARAM_INFO
	.align		4
.L_30:
        /*0078*/ 	.byte	0x04, 0x17
        /*007a*/ 	.short	(.L_32 - .L_31)
.L_31:
        /*007c*/ 	.word	0x00000000
        /*0080*/ 	.short	0x0003
        /*0082*/ 	.short	0x0018
        /*0084*/ 	.byte	0x00, 0xf0, 0x11, 0x00


	//----- nvinfo : EIATTR_KPARAM_INFO
	.align		4
.L_32:
        /*0088*/ 	.byte	0x04, 0x17
        /*008a*/ 	.short	(.L_34 - .L_33)
.L_33:
        /*008c*/ 	.word	0x00000000
        /*0090*/ 	.short	0x0002
        /*0092*/ 	.short	0x0010
        /*0094*/ 	.byte	0x00, 0xf4, 0x21, 0x00


	//----- nvinfo : EIATTR_KPARAM_INFO
	.align		4
.L_34:
        /*0098*/ 	.byte	0x04, 0x17
        /*009a*/ 	.short	(.L_36 - .L_35)
.L_35:
        /*009c*/ 	.word	0x00000000
        /*00a0*/ 	.short	0x0001
        /*00a2*/ 	.short	0x0008
        /*00a4*/ 	.byte	0x00, 0xf4, 0x21, 0x00


	//----- nvinfo : EIATTR_KPARAM_INFO
	.align		4
.L_36:
        /*00a8*/ 	.byte	0x04, 0x17
        /*00aa*/ 	.short	(.L_38 - .L_37)
.L_37:
        /*00ac*/ 	.word	0x00000000
        /*00b0*/ 	.short	0x0000
        /*00b2*/ 	.short	0x0000
        /*00b4*/ 	.byte	0x00, 0xf4, 0x21, 0x00


	//----- nvinfo : EIATTR_AT_ENTRY_FRAGMENTS
	.align		4
.L_38:
        /*00b8*/ 	.byte	0x04, 0x4f
        /*00ba*/ 	.short	(.L_40 - .L_39)


	//   ....[0]....
.L_39:
        /*00bc*/ 	.word	0x00000004


	//----- nvinfo : EIATTR_RESERVED_SMEM_USED
	.align		4
.L_40:
        /*00c0*/ 	.byte	0x01, 0x41
	.zero		2


	//----- nvinfo : EIATTR_SPARSE_MMA_MASK
	.align		4
        /*00c4*/ 	.byte	0x03, 0x50
        /*00c6*/ 	.short	0x0000


	//----- nvinfo : EIATTR_TCGEN05_1CTA_USED
	.align		4
        /*00c8*/ 	.byte	0x01, 0x51
	.zero		2


	//----- nvinfo : EIATTR_MAXREG_COUNT
	.align		4
        /*00cc*/ 	.byte	0x03, 0x1b
        /*00ce*/ 	.short	0x00ff


	//----- nvinfo : EIATTR_NUM_BARRIERS
	.align		4
        /*00d0*/ 	.byte	0x02, 0x4c
        /*00d2*/ 	.byte	0x01
	.zero		1


	//----- nvinfo : EIATTR_INT_WARP_WIDE_INSTR_OFFSETS
	.align		4
        /*00d4*/ 	.byte	0x04, 0x31
        /*00d6*/ 	.short	(.L_42 - .L_41)


	//   ....[0]....
.L_41:
        /*00d8*/ 	.word	0x00001720


	//   ....[1]....
        /*00dc*/ 	.word	0x00001740


	//   ....[2]....
        /*00e0*/ 	.word	0x000017c0


	//   ....[3]....
        /*00e4*/ 	.word	0x00001ac0


	//   ....[4]....
        /*00e8*/ 	.word	0x00001b10


	//   ....[5]....
        /*00ec*/ 	.word	0x00001b20


	//   ....[6]....
        /*00f0*/ 	.word	0x00001b30


	//   ....[7]....
        /*00f4*/ 	.word	0x00001f40


	//   ....[8]....
        /*00f8*/ 	.word	0x00001f50


	//   ....[9]....
        /*00fc*/ 	.word	0x000020d0


	//   ....[10]....
        /*0100*/ 	.word	0x00002130


	//   ....[11]....
        /*0104*/ 	.word	0x00002140


	//   ....[12]....
        /*0108*/ 	.word	0x00002170


	//   ....[13]....
        /*010c*/ 	.word	0x00002620


	//   ....[14]....
        /*0110*/ 	.word	0x00002630


	//   ....[15]....
        /*0114*/ 	.word	0x00002920


	//   ....[16]....
        /*0118*/ 	.word	0x00002930


	//   ....[17]....
        /*011c*/ 	.word	0x00002e20


	//   ....[18]....
        /*0120*/ 	.word	0x00002e70


	//----- nvinfo : EIATTR_COOP_GROUP_MASK_REGIDS
	.align		4
.L_42:
        /*0124*/ 	.byte	0x04, 0x29
        /*0126*/ 	.short	(.L_44 - .L_43)


	//   ....[0]....
.L_43:
        /*0128*/ 	.word	0xffffffff


	//   ....[1]....
        /*012c*/ 	.word	0xffffffff


	//   ....[2]....
        /*0130*/ 	.word	0xffffffff


	//   ....[3]....
        /*0134*/ 	.word	0xffffffff


	//   ....[4]....
        /*0138*/ 	.word	0xffffffff


	//   ....[5]....
        /*013c*/ 	.word	0xffffffff


	//   ....[6]....
        /*0140*/ 	.word	0xffffffff


	//   ....[7]....
        /*0144*/ 	.word	0xffffffff


	//   ....[8]....
        /*0148*/ 	.word	0xffffffff


	//   ....[9]....
        /*014c*/ 	.word	0xffffffff


	//----- nvinfo : EIATTR_COOP_GROUP_INSTR_OFFSETS
	.align		4
.L_44:
        /*0150*/ 	.byte	0x04, 0x28
        /*0152*/ 	.short	(.L_46 - .L_45)


	//   ....[0]....
.L_45:
        /*0154*/ 	.word	0x00000050


	//   ....[1]....
        /*0158*/ 	.word	0x00000310


	//   ....[2]....
        /*015c*/ 	.word	0x00000500


	//   ....[3]....
        /*0160*/ 	.word	0x000009c0


	//   ....[4]....
        /*0164*/ 	.word	0x00000b00


	//   ....[5]....
        /*0168*/ 	.word	0x00000fb0


	//   ....[6]....
        /*016c*/ 	.word	0x000010f0


	//   ....[7]....
        /*0170*/ 	.word	0x000015e0


	//   ....[8]....
        /*0174*/ 	.word	0x00002cb0


	//   ....[9]....
        /*0178*/ 	.word	0x00002f20


	//----- nvinfo : EIATTR_VRC_CTA_INIT_COUNT
	.align		4
.L_46:
        /*017c*/ 	.byte	0x02, 0x4a
        /*017e*/ 	.byte	0x80
	.zero		1


	//----- nvinfo : EIATTR_MBARRIER_INSTR_OFFSETS
	.align		4
        /*0180*/ 	.byte	0x04, 0x39
        /*0182*/ 	.short	(.L_48 - .L_47)


	//   ....[0]....
.L_47:
        /*0184*/ 	.word	0x000017e0
        /*0188*/ 	.word	0x000000ff
        /*018c*/ 	.word	0x00024000
        /*0190*/ 	.short	0x0100
        /*0192*/ 	.byte	0x08
	.zero		1


	//   ....[1]....
        /*0194*/ 	.word	0x000017f0
        /*0198*/ 	.word	0x000000ff
        /*019c*/ 	.word	0x00024020
        /*01a0*/ 	.short	0x0100
        /*01a2*/ 	.byte	0x08
	.zero		1


	//   ....[2]....
        /*01a4*/ 	.word	0x000018a0
        /*01a8*/ 	.word	0x000000ff
        /*01ac*/ 	.word	0x00024008
        /*01b0*/ 	.short	0x0100
        /*01b2*/ 	.byte	0x08
	.zero		1


	//   ....[3]....
        /*01b4*/ 	.word	0x000018b0
        /*01b8*/ 	.word	0x000000ff
        /*01bc*/ 	.word	0x00024028
        /*01c0*/ 	.short	0x0100
        /*01c2*/ 	.byte	0x08
	.zero		1


	//   ....[4]....
        /*01c4*/ 	.word	0x000019c0
        /*01c8*/ 	.word	0x000000ff
        /*01cc*/ 	.word	0x00024010
        /*01d0*/ 	.short	0x0100
        /*01d2*/ 	.byte	0x08
	.zero		1


	//   ....[5]....
        /*01d4*/ 	.word	0x000019d0
        /*01d8*/ 	.word	0x000000ff
        /*01dc*/ 	.word	0x00024030
        /*01e0*/ 	.short	0x0100
        /*01e2*/ 	.byte	0x08
	.zero		1


	//   ....[6]....
        /*01e4*/ 	.word	0x00001bc0
        /*01e8*/ 	.word	0x000000ff
        /*01ec*/ 	.word	0x00024000
        /*01f0*/ 	.short	0x010a
        /*01f2*/ 	.byte	0x08
	.zero		1


	//   ....[7]....
        /*01f4*/ 	.word	0x00001fa0
        /*01f8*/ 	.word	0x000000ff
        /*01fc*/ 	.word	0x00024020
        /*0200*/ 	.short	0x010a
        /*0202*/ 	.byte	0x08
	.zero		1


	//   ....[8]....
        /*0204*/ 	.word	0x000021e0
        /*0208*/ 	.word	0x000000ff
        /*020c*/ 	.word	0x00024000
        /*0210*/ 	.short	0x010a
        /*0212*/ 	.byte	0x23
	.zero		1


	//   ....[9]....
        /*0214*/ 	.word	0x00002670
        /*0218*/ 	.word	0x000000ff
        /*021c*/ 	.word	0x00024020
        /*0220*/ 	.short	0x010a
        /*0222*/ 	.byte	0x23
	.zero		1


	//   ....[10]....
        /*0224*/ 	.word	0x00002740
        /*0228*/ 	.word	0x000000ff
        /*022c*/ 	.word	0x00024000
        /*0230*/ 	.short	0x0108
        /*0232*/ 	.byte	0x08
	.zero		1


	//   ....[11]....
        /*0234*/ 	.word	0x00002750
        /*0238*/ 	.word	0x000000ff
        /*023c*/ 	.word	0x00024020
        /*0240*/ 	.short	0x0108
        /*0242*/ 	.byte	0x08
	.zero		1


	//   ....[12]....
        /*0244*/ 	.word	0x000027a0
        /*0248*/ 	.word	0x000000ff
        /*024c*/ 	.word	0x00024008
        /*0250*/ 	.short	0x0108
        /*0252*/ 	.byte	0x08
	.zero		1


	//   ....[13]....
        /*0254*/ 	.word	0x000027b0
        /*0258*/ 	.word	0x000000ff
        /*025c*/ 	.word	0x00024028
        /*0260*/ 	.short	0x0108
        /*0262*/ 	.byte	0x08
	.zero		1


	//   ....[14]....
        /*0264*/ 	.word	0x00002800
        /*0268*/ 	.word	0x000000ff
        /*026c*/ 	.word	0x00024010
        /*0270*/ 	.short	0x0108
        /*0272*/ 	.byte	0x08
	.zero		1


	//   ....[15]....
        /*0274*/ 	.word	0x00002810
        /*0278*/ 	.word	0x000000ff
        /*027c*/ 	.word	0x00024030
        /*0280*/ 	.short	0x0108
        /*0282*/ 	.byte	0x08
	.zero		1


	//   ....[16]....
        /*0284*/ 	.word	0x00002f40
        /*0288*/ 	.word	0x000000ff
        /*028c*/ 	.word	0x00024000
        /*0290*/ 	.short	0x010a
        /*0292*/ 	.byte	0x08
	.zero		1


	//   ....[17]....
        /*0294*/ 	.word	0x00002f70
        /*0298*/ 	.word	0x000000ff
        /*029c*/ 	.word	0x00024020
        /*02a0*/ 	.short	0x010a
        /*02a2*/ 	.byte	0x08
	.zero		1


	//   ....[18]....
        /*02a4*/ 	.word	0x00002fa0
        /*02a8*/ 	.word	0x000000ff
        /*02ac*/ 	.word	0x00024000
        /*02b0*/ 	.short	0x010a
        /*02b2*/ 	.byte	0x23
	.zero		1


	//   ....[19]....
        /*02b4*/ 	.word	0x00002fd0
        /*02b8*/ 	.word	0x000000ff
        /*02bc*/ 	.word	0x00024020
        /*02c0*/ 	.short	0x010a
        /*02c2*/ 	.byte	0x23
	.zero		1


	//----- nvinfo : EIATTR_NUM_MBARRIERS
	.align		4
.L_48:
        /*02c4*/ 	.byte	0x03, 0x38
        /*02c6*/ 	.short	0x0006


	//----- nvinfo : EIATTR_EXIT_INSTR_OFFSETS
	.align		4
        /*02c8*/ 	.byte	0x04, 0x1c
        /*02ca*/ 	.short	(.L_50 - .L_49)


	//   ....[0]....
.L_49:
        /*02cc*/ 	.word	0x00002f30


	//----- nvinfo : EIATTR_REQNTID
	.align		4
.L_50:
        /*02d0*/ 	.byte	0x04, 0x10
        /*02d2*/ 	.short	(.L_52 - .L_51)
.L_51:
        /*02d4*/ 	.word	0x00000080
        /*02d8*/ 	.word	0x00000001
        /*02dc*/ 	.word	0x00000001


	//----- nvinfo : EIATTR_CRS_STACK_SIZE
	.align		4
.L_52:
        /*02e0*/ 	.byte	0x04, 0x1e
        /*02e2*/ 	.short	(.L_54 - .L_53)
.L_53:
        /*02e4*/ 	.word	0x00000000


	//----- nvinfo : EIATTR_CBANK_PARAM_SIZE
	.align		4
.L_54:
        /*02e8*/ 	.byte	0x03, 0x19
        /*02ea*/ 	.short	0x0050


	//----- nvinfo : EIATTR_PARAM_CBANK
	.align		4
        /*02ec*/ 	.byte	0x04, 0x0a
        /*02ee*/ 	.short	(.L_56 - .L_55)
	.align		4
.L_55:
        /*02f0*/ 	.word	index@(.nv.constant0.gluon_tcgen05)
        /*02f4*/ 	.short	0x0380
        /*02f6*/ 	.short	0x0050


	//----- nvinfo : EIATTR_SW_WAR
	.align		4
.L_56:
        /*02f8*/ 	.byte	0x04, 0x36
        /*02fa*/ 	.short	(.L_58 - .L_57)
.L_57:
        /*02fc*/ 	.word	0x00000008
.L_58:


//--------------------- .nv.compat                --------------------------
	.section	.nv.compat,"",@"SHT_CUDA_COMPAT_INFO"
	.align	4
        /*0000*/ 	.byte	0x02, 0x02, 0x02, 0x00, 0x02, 0x05, 0x05, 0x00, 0x02, 0x03, 0x03, 0x00, 0x02, 0x06, 0x01, 0x00


//--------------------- .nv.callgraph             --------------------------
	.section	.nv.callgraph,"",@"SHT_CUDA_CALLGRAPH"
	.align	4
	.sectionentsize	8
	.align		4
        /*0000*/ 	.word	0x00000000
	.align		4
        /*0004*/ 	.word	0xffffffff
	.align		4
        /*0008*/ 	.word	0x00000000
	.align		4
        /*000c*/ 	.word	0xfffffffe
	.align		4
        /*0010*/ 	.word	0x00000000
	.align		4
        /*0014*/ 	.word	0xfffffffd
	.align		4
        /*0018*/ 	.word	0x00000000
	.align		4
        /*001c*/ 	.word	0xfffffffc


//--------------------- .text.gluon_tcgen05       --------------------------
	.section	.text.gluon_tcgen05,"ax",@progbits
	.align	128
        .global         gluon_tcgen05
        .type           gluon_tcgen05,@function
        .size           gluon_tcgen05,(.L_x_81 - gluon_tcgen05)
        .other          gluon_tcgen05,@"STO_CUDA_ENTRY STV_DEFAULT"
gluon_tcgen05:
.text.gluon_tcgen05:
[----:B------:R-:W1:Y:S01]  /*0000*/  LDC R1, c[0x0][0x37c] ;  /* 0x0000df00ff017b82 */ /* 0x000e620000000800 */
[----:B------:R-:W2:Y:S02]  /*0010*/  S2R R0, SR_TID.X ;  /* 0x0000000000007919 */ /* 0x000ea40000002100 */
[----:B--2---:R-:W-:-:S13]  /*0020*/  ISETP.GE.U32.AND P2, PT, R0, 0x20, PT ;  /* 0x000000200000780c */ /* 0x004fda0003f46070 */
[----:B------:R-:W-:Y:S05]  /*0030*/  @P2 BRA `(.L_x_0) ;  /* 0x0000000000b82947 */ /* 0x000fea0003800000 */
[----:B------:R-:W2:Y:S01]  /*0040*/  S2UR UR6, SR_CgaCtaId ;  /* 0x00000000000679c3 */ /* 0x000ea20000008800 */
[----:B------:R-:W-:Y:S01]  /*0050*/  NOP ;  /* 0x0000000000007918 */ /* 0x000fe20000000000 */
[----:B------:R-:W-:Y:S02]  /*0060*/  UMOV UR4, 0x40 ;  /* 0x0000004000047882 */ /* 0x000fe40000000000 */
[----:B--2---:R-:W-:-:S09]  /*0070*/  ULEA UR4, UR6, UR4, 0x18 ;  /* 0x0000000406047291 */ /* 0x004fd2000f8ec0ff */
[----:B------:R-:W2:Y:S01]  /*0080*/  LDS.U8 R2, [UR4] ;  /* 0x00000004ff027984 */ /* 0x000ea20008000000 */
[----:B------:R-:W-:Y:S02]  /*0090*/  UMOV UR4, 0x400 ;  /* 0x0000040000047882 */ /* 0x000fe40000000000 */
[----:B------:R-:W-:Y:S01]  /*00a0*/  ULEA UR4, UR6, UR4, 0x18 ;  /* 0x0000000406047291 */ /* 0x000fe2000f8ec0ff */
[----:B--2---:R-:W-:-:S13]  /*00b0*/  ISETP.NE.AND P0, PT, R2, RZ, PT ;  /* 0x000000ff0200720c */ /* 0x004fda0003f05270 */
[----:B------:R-:W-:Y:S05]  /*00c0*/  @P0 BRA `(.L_x_1) ;  /* 0x00000000007c0947 */ /* 0x000fea0003800000 */
[----:B------:R-:W-:-:S13]  /*00d0*/  ELECT P0, URZ, PT ;  /* 0x0000000000ff782f */ /* 0x000fda0003800000 */
[----:B------:R-:W-:Y:S05]  /*00e0*/  @!P0 BRA `(.L_x_2) ;  /* 0x0000000000848947 */ /* 0x000fea0003800000 */
[----:B------:R-:W-:Y:S01]  /*00f0*/  UMOV UR5, 0x2 ;  /* 0x0000000200057882 */ /* 0x000fe20000000000 */
[----:B------:R-:W-:Y:S02]  /*0100*/  IMAD.MOV.U32 R5, RZ, RZ, 0x1 ;  /* 0x00000001ff057424 */ /* 0x000fe400078e00ff */
[----:B------:R-:W-:Y:S02]  /*0110*/  IMAD.MOV.U32 R3, RZ, RZ, 0x3 ;  /* 0x00000003ff037424 */ /* 0x000fe400078e00ff */
[----:B------:R-:W-:Y:S04]  /*0120*/  DEPBAR.LE SB2, 0x36 ;  /* 0x0000ad800000791a */ /* 0x000fe80000000000 */
[----:B------:R-:W2:Y:S02]  /*0130*/  UTCATOMSWS.FIND_AND_SET.ALIGN UP0, UR5, UR5 ;  /* 0x00000005000575e3 */ /* 0x000ea40008000800 */
[----:B--2---:R-:W-:-:S04]  /*0140*/  PLOP3.LUT P0, PT, PT, PT, UP0, 0x80, 0x8 ;  /* 0x000000000008781c */ /* 0x004fc80003f0f008 */
[----:B------:R-:W-:-:S04]  /*0150*/  SEL R2, RZ, 0xffffffff, !P0 ;  /* 0xffffffffff027807 */ /* 0x000fc80004000000 */
[----:B------:R-:W-:Y:S01]  /*0160*/  ISETP.NE.AND P0, PT, R2, RZ, PT ;  /* 0x000000ff0200720c */ /* 0x000fe20003f05270 */
[----:B------:R-:W-:-:S12]  /*0170*/  IMAD.U32 R2, RZ, RZ, UR5 ;  /* 0x00000005ff027e24 */ /* 0x000fd8000f8e00ff */
[----:B------:R-:W-:Y:S05]  /*0180*/  @P0 BRA `(.L_x_3) ;  /* 0x0000000000240947 */ /* 0x000fea0003800000 */
.L_x_4:
[----:B------:R-:W-:Y:S05]  /*0190*/  NANOSLEEP 0x64 ;  /* 0x000000640000795d */ /* 0x000fea0003800000 */
[----:B------:R-:W-:-:S05]  /*01a0*/  UMOV UR5, 0x2 ;  /* 0x0000000200057882 */ /* 0x000fca0000000000 */
[----:B------:R-:W-:Y:S04]  /*01b0*/  DEPBAR.LE SB2, 0x36 ;  /* 0x0000ad800000791a */ /* 0x000fe80000000000 */
[----:B------:R-:W2:Y:S02]  /*01c0*/  UTCATOMSWS.FIND_AND_SET.ALIGN UP0, UR5, UR5 ;  /* 0x00000005000575e3 */ /* 0x000ea40008000800 */
[----:B--2---:R-:W-:-:S04]  /*01d0*/  PLOP3.LUT P0, PT, PT, PT, UP0, 0x80, 0x8 ;  /* 0x000000000008781c */ /* 0x004fc80003f0f008 */
[----:B------:R-:W-:-:S04]  /*01e0*/  SEL R2, RZ, 0xffffffff, !P0 ;  /* 0xffffffffff027807 */ /* 0x000fc80004000000 */
[----:B------:R-:W-:Y:S01]  /*01f0*/  ISETP.NE.AND P0, PT, R2, RZ, PT ;  /* 0x000000ff0200720c */ /* 0x000fe20003f05270 */
[----:B------:R-:W-:-:S12]  /*0200*/  IMAD.U32 R2, RZ, RZ, UR5 ;  /* 0x00000005ff027e24 */ /* 0x000fd8000f8e00ff */
[----:B------:R-:W-:Y:S05]  /*0210*/  @!P0 BRA `(.L_x_4) ;  /* 0xfffffffc00dc8947 */ /* 0x000fea000383ffff */
.L_x_3:
[C---:B------:R-:W-:Y:S01]  /*0220*/  VIADD R4, R2.reuse, 0x10 ;  /* 0x0000001002047836 */ /* 0x040fe20000000000 */
[----:B------:R-:W-:Y:S01]  /*0230*/  UMOV UR5, 0x50 ;  /* 0x0000005000057882 */ /* 0x000fe20000000000 */
[----:B------:R-:W-:Y:S01]  /*0240*/  SHF.L.U32 R3, R3, R2, RZ ;  /* 0x0000000203037219 */ /* 0x000fe200000006ff */
[----:B------:R-:W-:Y:S01]  /*0250*/  ULEA UR5, UR6, UR5, 0x18 ;  /* 0x0000000506057291 */ /* 0x000fe2000f8ec0ff */
[----:B------:R-:W-:Y:S01]  /*0260*/  IMAD.SHL.U32 R2, R2, 0x20, RZ ;  /* 0x0000002002027824 */ /* 0x000fe200078e00ff */
[----:B------:R-:W-:-:S04]  /*0270*/  SHF.L.U32 R4, R5, R4, RZ ;  /* 0x0000000405047219 */ /* 0x000fc800000006ff */
[----:B------:R-:W-:-:S05]  /*0280*/  LOP3.LUT R3, R4, R3, RZ, 0xfc, !PT ;  /* 0x0000000304037212 */ /* 0x000fca00078efcff */
[----:B------:R2:W-:Y:S04]  /*0290*/  ATOMS.OR RZ, [UR5], R3 ;  /* 0x00000003ffff798c */ /* 0x0005e8000b000005 */
[----:B------:R2:W-:Y:S01]  /*02a0*/  STS [UR4], R2 ;  /* 0x00000002ff007988 */ /* 0x0005e20008000804 */
[----:B------:R-:W-:Y:S05]  /*02b0*/  BRA `(.L_x_2) ;  /* 0x0000000000107947 */ /* 0x000fea0003800000 */
.L_x_1:
[----:B------:R-:W-:Y:S01]  /*02c0*/  IMAD.MOV.U32 R3, RZ, RZ, -0x1 ;  /* 0xffffffffff037424 */ /* 0x000fe200078e00ff */
[----:B------:R-:W-:-:S04]  /*02d0*/  MOV R2, 0x300 ;  /* 0x0000030000027802 */ /* 0x000fc80000000f00 */
[----:B------:R2:W-:Y:S03]  /*02e0*/  STS [UR4], R3 ;  /* 0x00000003ff007988 */ /* 0x0005e60008000804 */
[----:B-12---:R-:W-:Y:S05]  /*02f0*/  CALL.REL.NOINC `($__internal_1_$__cuda_sm10x_tcgen05_guardrail_trap_phase_invalid_during_alloc) ;  /* 0x0000002c004c7944 */ /* 0x006fea0003c00000 */
.L_x_2:
[----:B------:R-:W-:Y:S05]  /*0300*/  WARPSYNC.ALL ;  /* 0x0000000000007948 */ /* 0x000fea0003800000 */
[----:B------:R-:W-:Y:S01]  /*0310*/  NOP ;  /* 0x0000000000007918 */ /* 0x000fe20000000000 */
.L_x_0:
[----:B------:R-:W3:Y:S08]  /*0320*/  S2UR UR4, SR_CgaCtaId ;  /* 0x00000000000479c3 */ /* 0x000ef00000008800 */
[----:B------:R-:W-:Y:S01]  /*0330*/  BAR.SYNC.DEFER_BLOCKING 0x0 ;  /* 0x0000000000007b1d */ /* 0x000fe20000010000 */
[----:B------:R-:W-:-:S05]  /*0340*/  LOP3.LUT R68, R0, 0x7f, RZ, 0xc0, !PT ;  /* 0x0000007f00447812 */ /* 0x000fca00078ec0ff */
[----:B------:R-:W-:Y:S02]  /*0350*/  UMOV UR8, 0x400 ;  /* 0x0000040000087882 */ /* 0x000fe40000000000 */
[----:B--2---:R-:W2:Y:S08]  /*0360*/  LDC R3, c[0x0][0x398] ;  /* 0x0000e600ff037b82 */ /* 0x004eb00000000800 */
[----:B------:R-:W4:Y:S01]  /*0370*/  LDC R12, c[0x0][0x3a0] ;  /* 0x0000e800ff0c7b82 */ /* 0x000f220000000800 */
[----:B---3--:R-:W-:-:S07]  /*0380*/  ULEA UR8, UR4, UR8, 0x18 ;  /* 0x0000000804087291 */ /* 0x008fce000f8ec0ff */
[----:B------:R-:W3:Y:S02]  /*0390*/  S2UR UR16, SR_CTAID.Y ;  /* 0x00000000001079c3 */ /* 0x000ee40000002600 */
[----:B------:R-:W5:Y:S06]  /*03a0*/  LDS R4, [UR8] ;  /* 0x00000008ff047984 */ /* 0x000f6c0008000800 */
[----:B------:R-:W-:Y:S06]  /*03b0*/  BAR.SYNC.DEFER_BLOCKING 0x0 ;  /* 0x0000000000007b1d */ /* 0x000fec0000010000 */
[----:B------:R-:W-:Y:S05]  /*03c0*/  @P2 BRA `(.L_x_5) ;  /* 0x0000000000182947 */ /* 0x000fea0003800000 */
[----:B------:R-:W-:Y:S01]  /*03d0*/  ELECT P0, URZ, PT ;  /* 0x0000000000ff782f */ /* 0x000fe20003800000 */
[----:B------:R-:W-:Y:S01]  /*03e0*/  IMAD.MOV.U32 R2, RZ, RZ, 0x1 ;  /* 0x00000001ff027424 */ /* 0x000fe200078e00ff */
[----:B------:R-:W-:Y:S01]  /*03f0*/  UMOV UR5, 0x40 ;  /* 0x0000004000057882 */ /* 0x000fe20000000000 */
[----:B------:R-:W-:Y:S01]  /*0400*/  UVIRTCOUNT.DEALLOC.SMPOOL 0x80 ;  /* 0x000000800000784c */ /* 0x000fe20000000000 */
[----:B------:R-:W-:-:S09]  /*0410*/  ULEA UR5, UR4, UR5, 0x18 ;  /* 0x0000000504057291 */ /* 0x000fd2000f8ec0ff */
[----:B------:R5:W-:Y:S03]  /*0420*/  @P0 STS.U8 [UR5], R2 ;  /* 0x00000002ff000988 */ /* 0x000be60008000005 */
.L_x_5:
[----:B------:R-:W5:Y:S01]  /*0430*/  S2UR UR4, SR_CTAID.Z ;  /* 0x00000000000479c3 */ /* 0x000f620000002700 */
[----:B------:R-:W4:Y:S01]  /*0440*/  LDCU UR5, c[0x0][0x370] ;  /* 0x00006e00ff0577ac */ /* 0x000f220008000800 */
[C---:B------:R-:W-:Y:S01]  /*0450*/  ISETP.GE.U32.AND P0, PT, R68.reuse, 0x20, PT ;  /* 0x000000204400780c */ /* 0x040fe20003f06070 */
[----:B--2--5:R-:W-:Y:S01]  /*0460*/  VIADD R2, R3, 0xffffffff ;  /* 0xffffffff03027836 */ /* 0x024fe20000000000 */
[C---:B------:R-:W-:Y:S01]  /*0470*/  ISETP.NE.U32.AND P3, PT, R68.reuse, RZ, PT ;  /* 0x000000ff4400720c */ /* 0x040fe20003f65070 */
[----:B------:R-:W2:Y:S01]  /*0480*/  LDCU UR6, c[0x0][0x374] ;  /* 0x00006e80ff0677ac */ /* 0x000ea20008000800 */
[----:B------:R-:W-:Y:S01]  /*0490*/  LEA R13, R68, UR8, 0x2 ;  /* 0x00000008440d7c11 */ /* 0x000fe2000f8e10ff */
[----:B----4-:R-:W-:Y:S01]  /*04a0*/  VIADD R10, R12, 0xffffffff ;  /* 0xffffffff0c0a7836 */ /* 0x010fe20000000000 */
[----:B------:R-:W4:Y:S01]  /*04b0*/  S2UR UR13, SR_CTAID.X ;  /* 0x00000000000d79c3 */ /* 0x000f220000002500 */
[----:B------:R-:W5:Y:S01]  /*04c0*/  LDCU.64 UR14, c[0x0][0x3c0] ;  /* 0x00007800ff0e77ac */ /* 0x000f620008000a00 */
[----:B------:R-:W-:Y:S01]  /*04d0*/  R2UR UR12, R4 ;  /* 0x00000000040c72ca */ /* 0x000fe200000e0000 */
[----:B------:R-:W-:Y:S04]  /*04e0*/  BSSY.RECONVERGENT B0, `(.L_x_6) ;  /* 0x0000011000007945 */ /* 0x000fe80003800200 */
[----:B------:R3:W-:Y:S01]  /*04f0*/  @!P0 STS [R13], RZ ;  /* 0x000000ff0d008388 */ /* 0x0007e20000000800 */
[----:B------:R-:W-:-:S03]  /*0500*/  NOP ;  /* 0x0000000000007918 */ /* 0x000fc60000000000 */
[----:B------:R3:W-:Y:S02]  /*0510*/  @!P3 STS [UR8+0x24], R2 ;  /* 0x00002402ff00b988 */ /* 0x0007e40008000808 */
[----:B--23--:R-:W-:Y:S02]  /*0520*/  UIMAD UR4, UR4, UR6, UR16 ;  /* 0x00000006040472a4 */ /* 0x00cfe4000f8e0210 */
[----:B------:R2:W-:Y:S02]  /*0530*/  @!P3 STS [UR8+0x20], R10 ;  /* 0x0000200aff00b988 */ /* 0x0005e40008000808 */
[----:B----4-:R-:W-:-:S04]  /*0540*/  UIMAD UR4, UR4, UR5, UR13 ;  /* 0x00000005040472a4 */ /* 0x010fc8000f8e020d */
[----:B------:R-:W-:-:S04]  /*0550*/  UIMAD UR4, UR4, 0x180, URZ ;  /* 0x00000180040478a4 */ /* 0x000fc8000f8e02ff */
[----:B-----5:R-:W-:-:S04]  /*0560*/  UIADD3 UR10, UP0, UPT, UR4, UR14, URZ ;  /* 0x0000000e040a7290 */ /* 0x020fc8000ff1e0ff */
[----:B------:R-:W-:Y:S01]  /*0570*/  ULEA.HI.X.SX32 UR11, UR4, UR15, 0x1, UP0 ;  /* 0x0000000f040b7291 */ /* 0x000fe200080f0eff */
[----:B--2---:R-:W-:Y:S11]  /*0580*/  @P3 BRA `(.L_x_7) ;  /* 0x0000000000183947 */ /* 0x004ff60003800000 */
[----:B------:R-:W2:Y:S01]  /*0590*/  LDS R3, [UR8+0x8] ;  /* 0x00000808ff037984 */ /* 0x000ea20008000800 */
[----:B------:R-:W3:Y:S01]  /*05a0*/  LDC.64 R6, c[0x0][0x380] ;  /* 0x0000e000ff067b82 */ /* 0x000ee20000000a00 */
[----:B------:R-:W-:Y:S02]  /*05b0*/  IMAD.MOV.U32 R4, RZ, RZ, 0x70 ;  /* 0x00000070ff047424 */ /* 0x000fe400078e00ff */
[----:B---3--:R3:W-:Y:S03]  /*05c0*/  STS.64 [UR8], R6 ;  /* 0x00000006ff007988 */ /* 0x0087e60008000a08 */
[----:B--2---:R-:W-:-:S05]  /*05d0*/  LOP3.LUT R3, R3, 0x10, R4, 0xd8, !PT ;  /* 0x0000001003037812 */ /* 0x004fca00078ed804 */
[----:B------:R3:W-:Y:S02]  /*05e0*/  STS [UR8+0x8], R3 ;  /* 0x00000803ff007988 */ /* 0x0007e40008000808 */
.L_x_7:
[----:B------:R-:W-:Y:S05]  /*05f0*/  BSYNC.RECONVERGENT B0 ;  /* 0x0000000000007941 */ /* 0x000fea0003800200 */
.L_x_6:
[----:B------:R-:W-:Y:S04]  /*0600*/  BSSY.RECONVERGENT B0, `(.L_x_8) ;  /* 0x000000a000007945 */ /* 0x000fe80003800200 */
[----:B------:R-:W-:Y:S05]  /*0610*/  @P3 BRA `(.L_x_9) ;  /* 0x0000000000203947 */ /* 0x000fea0003800000 */
[----:B---3--:R-:W2:Y:S01]  /*0620*/  LDS R3, [UR8+0x34] ;  /* 0x00003408ff037984 */ /* 0x008ea20008000800 */
[----:B------:R-:W-:Y:S02]  /*0630*/  IMAD.MOV.U32 R4, RZ, RZ, 0x3f000000 ;  /* 0x3f000000ff047424 */ /* 0x000fe400078e00ff */
[----:B------:R-:W-:Y:S01]  /*0640*/  @!P3 IMAD.MOV.U32 R5, RZ, RZ, 0x7f ;  /* 0x0000007fff05b424 */ /* 0x000fe200078e00ff */
[----:B------:R-:W3:Y:S02]  /*0650*/  @!P3 LDS R6, [UR8+0x38] ;  /* 0x00003808ff06b984 */ /* 0x000ee40008000800 */
[----:B--2---:R-:W-:Y:S02]  /*0660*/  LOP3.LUT R3, R3, 0xff000000, R4, 0xb8, !PT ;  /* 0xff00000003037812 */ /* 0x004fe400078eb804 */
[----:B---3--:R-:W-:-:S03]  /*0670*/  @!P3 LOP3.LUT R4, R6, 0xff, R5, 0xb8, !PT ;  /* 0x000000ff0604b812 */ /* 0x008fc600078eb805 */
[----:B------:R2:W-:Y:S04]  /*0680*/  STS [UR8+0x34], R3 ;  /* 0x00003403ff007988 */ /* 0x0005e80008000808 */
[----:B------:R2:W-:Y:S02]  /*0690*/  @!P3 STS [UR8+0x38], R4 ;  /* 0x00003804ff00b988 */ /* 0x0005e40008000808 */
.L_x_9:
[----:B------:R-:W-:Y:S05]  /*06a0*/  BSYNC.RECONVERGENT B0 ;  /* 0x0000000000007941 */ /* 0x000fea0003800200 */
.L_x_8:
[----:B------:R-:W-:Y:S04]  /*06b0*/  BSSY.RECONVERGENT B0, `(.L_x_10) ;  /* 0x000000e000007945 */ /* 0x000fe80003800200 */
[----:B------:R-:W-:Y:S05]  /*06c0*/  @P3 BRA `(.L_x_11) ;  /* 0x0000000000303947 */ /* 0x000fea0003800000 */
[----:B--2---:R-:W2:Y:S01]  /*06d0*/  LDS R4, [UR8+0x34] ;  /* 0x00003408ff047984 */ /* 0x004ea20008000800 */
[----:B------:R-:W4:Y:S03]  /*06e0*/  LDC.64 R8, c[0x0][0x3a8] ;  /* 0x0000ea00ff087b82 */ /* 0x000f260000000a00 */
[----:B---3--:R-:W3:Y:S01]  /*06f0*/  LDS R3, [UR8+0x1c] ;  /* 0x00001c08ff037984 */ /* 0x008ee20008000800 */
[C---:B----4-:R-:W-:Y:S01]  /*0700*/  SHF.L.U64.HI R6, R8.reuse, 0x1, R9 ;  /* 0x0000000108067819 */ /* 0x050fe20000010209 */
[----:B------:R-:W-:-:S03]  /*0710*/  IMAD.SHL.U32 R5, R8, 0x2, RZ ;  /* 0x0000000208057824 */ /* 0x000fc600078e00ff */
[--C-:B------:R-:W-:Y:S02]  /*0720*/  SHF.R.U32.HI R8, RZ, 0x4, R6.reuse ;  /* 0x00000004ff087819 */ /* 0x100fe40000011606 */
[----:B------:R-:W-:-:S05]  /*0730*/  SHF.R.U64 R5, R5, 0x4, R6 ;  /* 0x0000000405057819 */ /* 0x000fca0000001206 */
[----:B------:R4:W-:Y:S01]  /*0740*/  STS [UR8+0xc], R5 ;  /* 0x00000c05ff007988 */ /* 0x0009e20008000808 */
[----:B--2---:R-:W-:Y:S02]  /*0750*/  LOP3.LUT R4, R4, 0x7, RZ, 0xb8, !PT ;  /* 0x0000000704047812 */ /* 0x004fe400078eb8ff */
[----:B---3--:R-:W-:-:S03]  /*0760*/  LOP3.LUT R3, R3, 0xf, R8, 0xb8, !PT ;  /* 0x0000000f03037812 */ /* 0x008fc600078eb808 */
[----:B------:R4:W-:Y:S04]  /*0770*/  STS [UR8+0x34], R4 ;  /* 0x00003404ff007988 */ /* 0x0009e80008000808 */
[----:B------:R4:W-:Y:S02]  /*0780*/  STS [UR8+0x1c], R3 ;  /* 0x00001c03ff007988 */ /* 0x0009e40008000808 */
.L_x_11:
[----:B------:R-:W-:Y:S05]  /*0790*/  BSYNC.RECONVERGENT B0 ;  /* 0x0000000000007941 */ /* 0x000fea0003800200 */
.L_x_10:
[----:B------:R-:W-:Y:S04]  /*07a0*/  BSSY.RECONVERGENT B1, `(.L_x_12) ;  /* 0x000001a000017945 */ /* 0x000fe80003800200 */
[----:B------:R-:W-:Y:S04]  /*07b0*/  BSSY.RELIABLE B0, `(.L_x_13) ;  /* 0x0000015000007945 */ /* 0x000fe80003800100 */
[----:B------:R-:W-:Y:S05]  /*07c0*/  @P3 BRA `(.L_x_14) ;  /* 0x0000000000203947 */ /* 0x000fea0003800000 */
[----:B--234-:R-:W2:Y:S02]  /*07d0*/  LDS R3, [UR8+0x34] ;  /* 0x00003408ff037984 */ /* 0x01cea40008000800 */
[----:B--2---:R-:W-:-:S05]  /*07e0*/  LOP3.LUT R3, R3, 0x38, RZ, 0xb8, !PT ;  /* 0x0000003803037812 */ /* 0x004fca00078eb8ff */
[----:B------:R2:W-:Y:S01]  /*07f0*/  STS [UR8+0x34], R3 ;  /* 0x00003403ff007988 */ /* 0x0005e20008000808 */
[----:B------:R-:W-:Y:S05]  /*0800*/  @P3 BRA `(.L_x_15) ;  /* 0x0000000000203947 */ /* 0x000fea0003800000 */
[----:B--2---:R-:W2:Y:S01]  /*0810*/  LDS R3, [UR8+0x8] ;  /* 0x00000808ff037984 */ /* 0x004ea20008000800 */
[----:B------:R-:W-:-:S05]  /*0820*/  IMAD.MOV.U32 R4, RZ, RZ, 0x780 ;  /* 0x00000780ff047424 */ /* 0x000fca00078e00ff */
[----:B--2---:R-:W-:-:S05]  /*0830*/  LOP3.LUT R3, R3, 0x300, R4, 0xd8, !PT ;  /* 0x0000030003037812 */ /* 0x004fca00078ed804 */
[----:B------:R5:W-:Y:S02]  /*0840*/  STS [UR8+0x8], R3 ;  /* 0x00000803ff007988 */ /* 0x000be40008000808 */
.L_x_14:
[----:B------:R-:W-:Y:S05]  /*0850*/  @P3 BRA `(.L_x_16) ;  /* 0x0000000000283947 */ /* 0x000fea0003800000 */
[----:B--2345:R-:W2:Y:S02]  /*0860*/  LDS R3, [UR8+0x8] ;  /* 0x00000808ff037984 */ /* 0x03cea40008000800 */
[----:B--2---:R-:W-:-:S05]  /*0870*/  LOP3.LUT R3, R3, 0x1800, RZ, 0xb8, !PT ;  /* 0x0000180003037812 */ /* 0x004fca00078eb8ff */
[----:B------:R3:W-:Y:S02]  /*0880*/  STS [UR8+0x8], R3 ;  /* 0x00000803ff007988 */ /* 0x0007e40008000808 */
.L_x_15:
[----:B------:R-:W-:Y:S05]  /*0890*/  @P3 BREAK.RELIABLE B0 ;  /* 0x0000000000003942 */ /* 0x000fea0003800100 */
[----:B------:R-:W-:Y:S05]  /*08a0*/  @P3 BRA `(.L_x_17) ;  /* 0x0000000000243947 */ /* 0x000fea0003800000 */
[----:B------:R-:W4:Y:S01]  /*08b0*/  LDS R4, [UR8+0x8] ;  /* 0x00000808ff047984 */ /* 0x000f220008000800 */
[----:B--23--:R-:W-:-:S05]  /*08c0*/  IMAD.MOV.U32 R3, RZ, RZ, 0x6000 ;  /* 0x00006000ff037424 */ /* 0x00cfca00078e00ff */
[----:B----4-:R-:W-:-:S04]  /*08d0*/  LOP3.LUT R3, R4, 0x6000, R3, 0xd8, !PT ;  /* 0x0000600004037812 */ /* 0x010fc800078ed803 */
[----:B------:R-:W-:-:S05]  /*08e0*/  LOP3.LUT R3, R3, 0x400000, RZ, 0xb8, !PT ;  /* 0x0040000003037812 */ /* 0x000fca00078eb8ff */
[----:B------:R2:W-:Y:S02]  /*08f0*/  STS [UR8+0x8], R3 ;  /* 0x00000803ff007988 */ /* 0x0005e40008000808 */
.L_x_16:
[----:B------:R-:W-:Y:S05]  /*0900*/  BSYNC.RELIABLE B0 ;  /* 0x0000000000007941 */ /* 0x000fea0003800100 */
.L_x_13:
[----:B--2345:R-:W2:Y:S02]  /*0910*/  @!P3 LDS R3, [UR8+0x8] ;  /* 0x00000808ff03b984 */ /* 0x03cea40008000800 */
[----:B--2---:R-:W-:-:S05]  /*0920*/  @!P3 LOP3.LUT R3, R3, 0x8000, RZ, 0xb8, !PT ;  /* 0x000080000303b812 */ /* 0x004fca00078eb8ff */
[----:B------:R4:W-:Y:S02]  /*0930*/  @!P3 STS [UR8+0x8], R3 ;  /* 0x00000803ff00b988 */ /* 0x0009e40008000808 */
.L_x_17:
[----:B------:R-:W-:Y:S05]  /*0940*/  BSYNC.RECONVERGENT B1 ;  /* 0x0000000000017941 */ /* 0x000fea0003800200 */
.L_x_12:
[----:B------:R-:W-:Y:S05]  /*0950*/  WARPSYNC.ALL ;  /* 0x0000000000007948 */ /* 0x000fea0003800000 */
[----:B------:R-:W-:Y:S01]  /*0960*/  NOP ;  /* 0x0000000000007918 */ /* 0x000fe20000000000 */
[----:B------:R-:W5:Y:S02]  /*0970*/  LDC R6, c[0x0][0x39c] ;  /* 0x0000e700ff067b82 */ /* 0x000f640000000800 */
[----:B-----5:R-:W-:Y:S01]  /*0980*/  VIADD R6, R6, 0xffffffff ;  /* 0xffffffff06067836 */ /* 0x020fe20000000000 */
[----:B------:R-:W-:Y:S06]  /*0990*/  @P0 BRA `(.L_x_18) ;  /* 0x0000000000300947 */ /* 0x000fec0003800000 */
[----:B--234-:R-:W2:Y:S01]  /*09a0*/  S2R R3, SR_LANEID ;  /* 0x0000000000037919 */ /* 0x01cea20000000000 */
[----:B------:R-:W-:Y:S05]  /*09b0*/  WARPSYNC.ALL ;  /* 0x0000000000007948 */ /* 0x000fea0003800000 */
[----:B------:R-:W-:Y:S01]  /*09c0*/  NOP ;  /* 0x0000000000007918 */ /* 0x000fe20000000000 */
[----:B--2---:R-:W-:-:S05]  /*09d0*/  IMAD.SHL.U32 R3, R3, 0x4, RZ ;  /* 0x0000000403037824 */ /* 0x004fca00078e00ff */
[----:B------:R-:W2:Y:S01]  /*09e0*/  LDS R7, [R3+UR8] ;  /* 0x0000000803077984 */ /* 0x000ea20008000800 */
[----:B------:R-:W-:-:S05]  /*09f0*/  IADD3 R4, P1, PT, R3, UR10, RZ ;  /* 0x0000000a03047c10 */ /* 0x000fca000ff3e0ff */
[----:B------:R-:W-:-:S05]  /*0a00*/  IMAD.X R5, RZ, RZ, UR11, P1 ;  /* 0x0000000bff057e24 */ /* 0x000fca00088e06ff */
[----:B--2---:R5:W2:Y:S01]  /*0a10*/  ATOMG.E.EXCH.STRONG.GPU PT, RZ, [R4], R7 ;  /* 0x0000000704ff73a8 */ /* 0x004aa200041ee100 */
[----:B------:R-:W-:-:S04]  /*0a20*/  DEPBAR {5,4,3,2,1,0} ;  /* 0x0000003f0000791a */ /* 0x000fc80000000000 */
[----:B------:R-:W3:Y:S02]  /*0a30*/  CCTL.E.C.LDCU.IV.DEEP [UR10] ;  /* 0x000000000a007540 */ /* 0x000ee40009c08000 */
[----:B---3--:R5:W-:Y:S01]  /*0a40*/  UTMACCTL.IV [UR10] ;  /* 0x000000000a0079b9 */ /* 0x008be20008000000 */
[----:B------:R-:W-:Y:S01]  /*0a50*/  NOP ;  /* 0x0000000000007918 */ /* 0x000fe20000000000 */
.L_x_18:
[----:B------:R-:W-:Y:S05]  /*0a60*/  @P0 BRA `(.L_x_19) ;  /* 0x00000000000c0947 */ /* 0x000fea0003800000 */
[----:B------:R0:W-:Y:S01]  /*0a70*/  UTMACMDFLUSH ;  /* 0x00000000000079b7 */ /* 0x0001e20000000000 */
[----:B------:R-:W-:Y:S05]  /*0a80*/  @P0 BRA `(.L_x_19) ;  /* 0x0000000000040947 */ /* 0x000fea0003800000 */
[----:B------:R-:W-:-:S04]  /*0a90*/  DEPBAR.LE SB0, 0x0 ;  /* 0x000080000000791a */ /* 0x000fc80000000000 */
.L_x_19:
[----:B------:R-:W-:Y:S05]  /*0aa0*/  WARPSYNC.ALL ;  /* 0x0000000000007948 */ /* 0x000fea0003800000 */
[----:B------:R-:W-:Y:S01]  /*0ab0*/  NOP ;  /* 0x0000000000007918 */ /* 0x000fe20000000000 */
[----:B--2---:R-:W-:Y:S06]  /*0ac0*/  BAR.SYNC.DEFER_BLOCKING 0x0 ;  /* 0x0000000000007b1d */ /* 0x004fec0000010000 */
[----:B------:R-:W-:Y:S02]  /*0ad0*/  BSSY.RECONVERGENT B1, `(.L_x_20) ;  /* 0x000000b000017945 */ /* 0x000fe40003800200 */
[----:B------:R-:W-:Y:S06]  /*0ae0*/  BAR.SYNC.DEFER_BLOCKING 0x0 ;  /* 0x0000000000007b1d */ /* 0x000fec0000010000 */
[----:B------:R2:W-:Y:S01]  /*0af0*/  @!P0 STS [R13], RZ ;  /* 0x000000ff0d008388 */ /* 0x0005e20000000800 */
[----:B------:R-:W-:Y:S01]  /*0b00*/  NOP ;  /* 0x0000000000007918 */ /* 0x000fe20000000000 */
[----:B------:R-:W-:Y:S05]  /*0b10*/  @P3 BRA `(.L_x_21) ;  /* 0x0000000000183947 */ /* 0x000fea0003800000 */
[----:B---34-:R-:W3:Y:S01]  /*0b20*/  LDS R3, [UR8+0x8] ;  /* 0x00000808ff037984 */ /* 0x018ee20008000800 */
[----:B------:R-:W4:Y:S01]  /*0b30*/  LDC.64 R8, c[0x0][0x388] ;  /* 0x0000e200ff087b82 */ /* 0x000f220000000a00 */
[----:B-----5:R-:W-:Y:S02]  /*0b40*/  IMAD.MOV.U32 R4, RZ, RZ, 0x70 ;  /* 0x00000070ff047424 */ /* 0x020fe400078e00ff */
[----:B----4-:R4:W-:Y:S03]  /*0b50*/  STS.64 [UR8], R8 ;  /* 0x00000008ff007988 */ /* 0x0109e60008000a08 */
[----:B---3--:R-:W-:-:S05]  /*0b60*/  LOP3.LUT R3, R3, 0x10, R4, 0xd8, !PT ;  /* 0x0000001003037812 */ /* 0x008fca00078ed804 */
[----:B------:R4:W-:Y:S02]  /*0b70*/  STS [UR8+0x8], R3 ;  /* 0x00000803ff007988 */ /* 0x0009e40008000808 */
.L_x_21:
[----:B-----5:R-:W-:Y:S05]  /*0b80*/  BSYNC.RECONVERGENT B1 ;  /* 0x0000000000017941 */ /* 0x020fea0003800200 */
.L_x_20:
[----:B------:R-:W-:Y:S04]  /*0b90*/  BSSY.RECONVERGENT B1, `(.L_x_22) ;  /* 0x000000a000017945 */ /* 0x000fe80003800200 */
[----:B------:R-:W-:Y:S05]  /*0ba0*/  @P3 BRA `(.L_x_23) ;  /* 0x0000000000203947 */ /* 0x000fea0003800000 */
[----:B---34-:R-:W3:Y:S01]  /*0bb0*/  LDS R3, [UR8+0x34] ;  /* 0x00003408ff037984 */ /* 0x018ee20008000800 */
[----:B------:R-:W-:Y:S02]  /*0bc0*/  IMAD.MOV.U32 R8, RZ, RZ, 0x3f000000 ;  /* 0x3f000000ff087424 */ /* 0x000fe400078e00ff */
[----:B------:R-:W-:Y:S01]  /*0bd0*/  @!P3 IMAD.MOV.U32 R5, RZ, RZ, 0x7f ;  /* 0x0000007fff05b424 */ /* 0x000fe200078e00ff */
[----:B------:R-:W4:Y:S02]  /*0be0*/  @!P3 LDS R4, [UR8+0x38] ;  /* 0x00003808ff04b984 */ /* 0x000f240008000800 */
[----:B---3--:R-:W-:Y:S02]  /*0bf0*/  LOP3.LUT R3, R3, 0xff000000, R8, 0xb8, !PT ;  /* 0xff00000003037812 */ /* 0x008fe400078eb808 */
[----:B----4-:R-:W-:-:S03]  /*0c00*/  @!P3 LOP3.LUT R4, R4, 0xff, R5, 0xb8, !PT ;  /* 0x000000ff0404b812 */ /* 0x010fc600078eb805 */
[----:B------:R5:W-:Y:S04]  /*0c10*/  STS [UR8+0x34], R3 ;  /* 0x00003403ff007988 */ /* 0x000be80008000808 */
[----:B------:R5:W-:Y:S02]  /*0c20*/  @!P3 STS [UR8+0x38], R4 ;  /* 0x00003804ff00b988 */ /* 0x000be40008000808 */
.L_x_23:
[----:B------:R-:W-:Y:S05]  /*0c30*/  BSYNC.RECONVERGENT B1 ;  /* 0x0000000000017941 */ /* 0x000fea0003800200 */
.L_x_22:
[----:B------:R-:W-:Y:S04]  /*0c40*/  BSSY.RECONVERGENT B1, `(.L_x_24) ;  /* 0x0000004000017945 */ /* 0x000fe80003800200 */
[----:B------:R-:W-:Y:S05]  /*0c50*/  @P3 BRA `(.L_x_25) ;  /* 0x0000000000083947 */ /* 0x000fea0003800000 */
[----:B------:R2:W-:Y:S04]  /*0c60*/  STS [UR8+0x24], R10 ;  /* 0x0000240aff007988 */ /* 0x0005e80008000808 */
[----:B------:R2:W-:Y:S02]  /*0c70*/  STS [UR8+0x20], R6 ;  /* 0x00002006ff007988 */ /* 0x0005e40008000808 */
.L_x_25:
[----:B------:R-:W-:Y:S05]  /*0c80*/  BSYNC.RECONVERGENT B1 ;  /* 0x0000000000017941 */ /* 0x000fea0003800200 */
.L_x_24:
[----:B------:R-:W-:Y:S04]  /*0c90*/  BSSY.RECONVERGENT B1, `(.L_x_26) ;  /* 0x000000e000017945 */ /* 0x000fe80003800200 */
[----:B------:R-:W-:Y:S05]  /*0ca0*/  @P3 BRA `(.L_x_27) ;  /* 0x0000000000303947 */ /* 0x000fea0003800000 */
[----:B-----5:R-:W5:Y:S01]  /*0cb0*/  LDS R4, [UR8+0x34] ;  /* 0x00003408ff047984 */ /* 0x020f620008000800 */
[----:B--2---:R-:W2:Y:S03]  /*0cc0*/  LDC.64 R10, c[0x0][0x3b0] ;  /* 0x0000ec00ff0a7b82 */ /* 0x004ea60000000a00 */
[----:B---34-:R-:W3:Y:S01]  /*0cd0*/  LDS R3, [UR8+0x1c] ;  /* 0x00001c08ff037984 */ /* 0x018ee20008000800 */
[C---:B--2---:R-:W-:Y:S01]  /*0ce0*/  SHF.L.U64.HI R8, R10.reuse, 0x1, R11 ;  /* 0x000000010a087819 */ /* 0x044fe2000001020b */
[----:B------:R-:W-:-:S03]  /*0cf0*/  IMAD.SHL.U32 R5, R10, 0x2, RZ ;  /* 0x000000020a057824 */ /* 0x000fc600078e00ff */
[--C-:B------:R-:W-:Y:S02]  /*0d00*/  SHF.R.U32.HI R10, RZ, 0x4, R8.reuse ;  /* 0x00000004ff0a7819 */ /* 0x100fe40000011608 */
[----:B------:R-:W-:-:S05]  /*0d10*/  SHF.R.U64 R5, R5, 0x4, R8 ;  /* 0x0000000405057819 */ /* 0x000fca0000001208 */
[----:B------:R2:W-:Y:S01]  /*0d20*/  STS [UR8+0xc], R5 ;  /* 0x00000c05ff007988 */ /* 0x0005e20008000808 */
[----:B-----5:R-:W-:Y:S02]  /*0d30*/  LOP3.LUT R4, R4, 0x7, RZ, 0xb8, !PT ;  /* 0x0000000704047812 */ /* 0x020fe400078eb8ff */
[----:B---3--:R-:W-:-:S03]  /*0d40*/  LOP3.LUT R3, R3, 0xf, R10, 0xb8, !PT ;  /* 0x0000000f03037812 */ /* 0x008fc600078eb80a */
[----:B------:R2:W-:Y:S04]  /*0d50*/  STS [UR8+0x34], R4 ;  /* 0x00003404ff007988 */ /* 0x0005e80008000808 */
[----:B------:R2:W-:Y:S02]  /*0d60*/  STS [UR8+0x1c], R3 ;  /* 0x00001c03ff007988 */ /* 0x0005e40008000808 */
.L_x_27:
[----:B------:R-:W-:Y:S05]  /*0d70*/  BSYNC.RECONVERGENT B1 ;  /* 0x0000000000017941 */ /* 0x000fea0003800200 */
.L_x_26:
[----:B------:R-:W-:Y:S04]  /*0d80*/  BSSY.RECONVERGENT B2, `(.L_x_28) ;  /* 0x000001a000027945 */ /* 0x000fe80003800200 */
[----:B------:R-:W-:Y:S04]  /*0d90*/  BSSY.RELIABLE B1, `(.L_x_29) ;  /* 0x0000015000017945 */ /* 0x000fe80003800100 */
[----:B------:R-:W-:Y:S05]  /*0da0*/  @P3 BRA `(.L_x_30) ;  /* 0x0000000000203947 */ /* 0x000fea0003800000 */
[----:B--2345:R-:W2:Y:S02]  /*0db0*/  LDS R3, [UR8+0x34] ;  /* 0x00003408ff037984 */ /* 0x03cea40008000800 */
[----:B--2---:R-:W-:-:S05]  /*0dc0*/  LOP3.LUT R3, R3, 0x38, RZ, 0xb8, !PT ;  /* 0x0000003803037812 */ /* 0x004fca00078eb8ff */
[----:B------:R2:W-:Y:S01]  /*0dd0*/  STS [UR8+0x34], R3 ;  /* 0x00003403ff007988 */ /* 0x0005e20008000808 */
[----:B------:R-:W-:Y:S05]  /*0de0*/  @P3 BRA `(.L_x_31) ;  /* 0x0000000000203947 */ /* 0x000fea0003800000 */
[----:B--2---:R-:W2:Y:S01]  /*0df0*/  LDS R3, [UR8+0x8] ;  /* 0x00000808ff037984 */ /* 0x004ea20008000800 */
[----:B------:R-:W-:-:S05]  /*0e00*/  IMAD.MOV.U32 R4, RZ, RZ, 0x780 ;  /* 0x00000780ff047424 */ /* 0x000fca00078e00ff */
[----:B--2---:R-:W-:-:S05]  /*0e10*/  LOP3.LUT R3, R3, 0x300, R4, 0xd8, !PT ;  /* 0x0000030003037812 */ /* 0x004fca00078ed804 */
[----:B------:R2:W-:Y:S02]  /*0e20*/  STS [UR8+0x8], R3 ;  /* 0x00000803ff007988 */ /* 0x0005e40008000808 */
.L_x_30:
[----:B------:R-:W-:Y:S05]  /*0e30*/  @P3 BRA `(.L_x_32) ;  /* 0x0000000000283947 */ /* 0x000fea0003800000 */
[----:B--2345:R-:W2:Y:S02]  /*0e40*/  LDS R3, [UR8+0x8] ;  /* 0x00000808ff037984 */ /* 0x03cea40008000800 */
[----:B--2---:R-:W-:-:S05]  /*0e50*/  LOP3.LUT R3, R3, 0x1800, RZ, 0xb8, !PT ;  /* 0x0000180003037812 */ /* 0x004fca00078eb8ff */
[----:B------:R3:W-:Y:S02]  /*0e60*/  STS [UR8+0x8], R3 ;  /* 0x00000803ff007988 */ /* 0x0007e40008000808 */
.L_x_31:
[----:B------:R-:W-:Y:S05]  /*0e70*/  @P3 BREAK.RELIABLE B1 ;  /* 0x0000000000013942 */ /* 0x000fea0003800100 */
[----:B------:R-:W-:Y:S05]  /*0e80*/  @P3 BRA `(.L_x_33) ;  /* 0x0000000000243947 */ /* 0x000fea0003800000 */
[----:B--23--:R-:W2:Y:S01]  /*0e90*/  LDS R3, [UR8+0x8] ;  /* 0x00000808ff037984 */ /* 0x00cea20008000800 */
[----:B------:R-:W-:-:S05]  /*0ea0*/  IMAD.MOV.U32 R4, RZ, RZ, 0x6000 ;  /* 0x00006000ff047424 */ /* 0x000fca00078e00ff */
[----:B--2---:R-:W-:-:S04]  /*0eb0*/  LOP3.LUT R3, R3, 0x6000, R4, 0xd8, !PT ;  /* 0x0000600003037812 */ /* 0x004fc800078ed804 */
[----:B------:R-:W-:-:S05]  /*0ec0*/  LOP3.LUT R3, R3, 0x400000, RZ, 0xb8, !PT ;  /* 0x0040000003037812 */ /* 0x000fca00078eb8ff */
[----:B------:R2:W-:Y:S02]  /*0ed0*/  STS [UR8+0x8], R3 ;  /* 0x00000803ff007988 */ /* 0x0005e40008000808 */
.L_x_32:
[----:B------:R-:W-:Y:S05]  /*0ee0*/  BSYNC.RELIABLE B1 ;  /* 0x0000000000017941 */ /* 0x000fea0003800100 */
.L_x_29:
[----:B--2345:R-:W2:Y:S02]  /*0ef0*/  @!P3 LDS R3, [UR8+0x8] ;  /* 0x00000808ff03b984 */ /* 0x03cea40008000800 */
[----:B--2---:R-:W-:-:S05]  /*0f00*/  @!P3 LOP3.LUT R3, R3, 0x8000, RZ, 0xb8, !PT ;  /* 0x000080000303b812 */ /* 0x004fca00078eb8ff */
[----:B------:R4:W-:Y:S02]  /*0f10*/  @!P3 STS [UR8+0x8], R3 ;  /* 0x00000803ff00b988 */ /* 0x0009e40008000808 */
.L_x_33:
[----:B------:R-:W-:Y:S05]  /*0f20*/  BSYNC.RECONVERGENT B2 ;  /* 0x0000000000027941 */ /* 0x000fea0003800200 */
.L_x_28:
[----:B------:R-:W-:Y:S05]  /*0f30*/  WARPSYNC.ALL ;  /* 0x0000000000007948 */ /* 0x000fea0003800000 */
[----:B------:R-:W-:Y:S01]  /*0f40*/  NOP ;  /* 0x0000000000007918 */ /* 0x000fe20000000000 */
[----:B------:R-:W-:-:S04]  /*0f50*/  UIADD3 UR5, UPT, UPT, UR4, 0x80, URZ ;  /* 0x0000008004057890 */ /* 0x000fc8000fffe0ff */
[----:B------:R-:W-:-:S04]  /*0f60*/  UIADD3 UR32, UP0, UPT, UR5, UR14, URZ ;  /* 0x0000000e05207290 */ /* 0x000fc8000ff1e0ff */
[----:B------:R-:W-:Y:S01]  /*0f70*/  ULEA.HI.X.SX32 UR33, UR5, UR15, 0x1, UP0 ;  /* 0x0000000f05217291 */ /* 0x000fe200080f0eff */
[----:B------:R-:W-:Y:S11]  /*0f80*/  @P0 BRA `(.L_x_34) ;  /* 0x0000000000300947 */ /* 0x000ff60003800000 */
        /* <DEDUP_REMOVED lines=12> */
.L_x_34:
[----:B------:R-:W-:Y:S05]  /*1050*/  @P0 BRA `(.L_x_35) ;  /* 0x00000000000c0947 */ /* 0x000fea0003800000 */
[----:B------:R0:W-:Y:S01]  /*1060*/  UTMACMDFLUSH ;  /* 0x00000000000079b7 */ /* 0x0001e20000000000 */
[----:B------:R-:W-:Y:S05]  /*1070*/  @P0 BRA `(.L_x_35) ;  /* 0x0000000000040947 */ /* 0x000fea0003800000 */
[----:B------:R-:W-:-:S04]  /*1080*/  DEPBAR.LE SB0, 0x0 ;  /* 0x000080000000791a */ /* 0x000fc80000000000 */
.L_x_35:
        /* <DEDUP_REMOVED lines=8> */
[----:B---345:R-:W3:Y:S01]  /*1110*/  LDS R3, [UR8+0x8] ;  /* 0x00000808ff037984 */ /* 0x038ee20008000800 */
[----:B------:R-:W4:Y:S01]  /*1120*/  LDC.64 R8, c[0x0][0x390] ;  /* 0x0000e400ff087b82 */ /* 0x000f220000000a00 */
[----:B------:R-:W-:Y:S02]  /*1130*/  IMAD.MOV.U32 R4, RZ, RZ, 0x70 ;  /* 0x00000070ff047424 */ /* 0x000fe400078e00ff */
[----:B----4-:R4:W-:Y:S03]  /*1140*/  STS.64 [UR8], R8 ;  /* 0x00000008ff007988 */ /* 0x0109e60008000a08 */
[----:B---3--:R-:W-:-:S05]  /*1150*/  LOP3.LUT R3, R3, 0x10, R4, 0xd8, !PT ;  /* 0x0000001003037812 */ /* 0x008fca00078ed804 */
[----:B------:R4:W-:Y:S02]  /*1160*/  STS [UR8+0x8], R3 ;  /* 0x00000803ff007988 */ /* 0x0009e40008000808 */
.L_x_37:
[----:B-----5:R-:W-:Y:S05]  /*1170*/  BSYNC.RECONVERGENT B2 ;  /* 0x0000000000027941 */ /* 0x020fea0003800200 */
.L_x_36:
[----:B------:R-:W-:Y:S04]  /*1180*/  BSSY.RECONVERGENT B3, `(.L_x_38) ;  /* 0x0000011000037945 */ /* 0x000fe80003800200 */
[----:B------:R-:W-:Y:S04]  /*1190*/  BSSY.RELIABLE B2, `(.L_x_39) ;  /* 0x000000e000027945 */ /* 0x000fe80003800100 */
[----:B------:R-:W-:Y:S05]  /*11a0*/  @P3 BRA `(.L_x_40) ;  /* 0x0000000000243947 */ /* 0x000fea0003800000 */
[----:B---34-:R-:W3:Y:S01]  /*11b0*/  LDS R3, [UR8+0x34] ;  /* 0x00003408ff037984 */ /* 0x018ee20008000800 */
[----:B------:R-:W-:-:S05]  /*11c0*/  IMAD.MOV.U32 R4, RZ, RZ, 0x3f000000 ;  /* 0x3f000000ff047424 */ /* 0x000fca00078e00ff */
[----:B---3--:R-:W-:-:S05]  /*11d0*/  LOP3.LUT R3, R3, 0xff000000, R4, 0xb8, !PT ;  /* 0xff00000003037812 */ /* 0x008fca00078eb804 */
[----:B------:R3:W-:Y:S01]  /*11e0*/  STS [UR8+0x34], R3 ;  /* 0x00003403ff007988 */ /* 0x0007e20008000808 */
[----:B------:R-:W-:Y:S05]  /*11f0*/  @P3 BRA `(.L_x_41) ;  /* 0x00000000001c3947 */ /* 0x000fea0003800000 */
[----:B---3--:R-:W3:Y:S01]  /*1200*/  LDS R3, [UR8+0x38] ;  /* 0x00003808ff037984 */ /* 0x008ee20008000800 */
[----:B------:R-:W-:-:S05]  /*1210*/  IMAD.MOV.U32 R4, RZ, RZ, 0x7f ;  /* 0x0000007fff047424 */ /* 0x000fca00078e00ff */
[----:B---3--:R-:W-:-:S05]  /*1220*/  LOP3.LUT R3, R3, 0xff, R4, 0xb8, !PT ;  /* 0x000000ff03037812 */ /* 0x008fca00078eb804 */
[----:B------:R5:W-:Y:S02]  /*1230*/  STS [UR8+0x38], R3 ;  /* 0x00003803ff007988 */ /* 0x000be40008000808 */
.L_x_40:
[----:B------:R-:W-:Y:S05]  /*1240*/  @P3 BREAK.RELIABLE B2 ;  /* 0x0000000000023942 */ /* 0x000fea0003800100 */
[----:B------:R-:W-:Y:S05]  /*1250*/  @P3 BRA `(.L_x_42) ;  /* 0x00000000000c3947 */ /* 0x000fea0003800000 */
[----:B------:R2:W-:Y:S02]  /*1260*/  STS [UR8+0x20], R6 ;  /* 0x00002006ff007988 */ /* 0x0005e40008000808 */
.L_x_41:
[----:B------:R-:W-:Y:S05]  /*1270*/  BSYNC.RELIABLE B2 ;  /* 0x0000000000027941 */ /* 0x000fea0003800100 */
.L_x_39:
[----:B------:R2:W-:Y:S02]  /*1280*/  @!P3 STS [UR8+0x24], R2 ;  /* 0x00002402ff00b988 */ /* 0x0005e40008000808 */
.L_x_42:
[----:B------:R-:W-:Y:S05]  /*1290*/  BSYNC.RECONVERGENT B3 ;  /* 0x0000000000037941 */ /* 0x000fea0003800200 */
.L_x_38:
[----:B------:R-:W-:Y:S05]  /*12a0*/  WARPSYNC.ALL ;  /* 0x0000000000007948 */ /* 0x000fea0003800000 */
[----:B------:R-:W-:Y:S01]  /*12b0*/  NOP ;  /* 0x0000000000007918 */ /* 0x000fe20000000000 */
[----:B------:R-:W-:Y:S04]  /*12c0*/  BSSY.RECONVERGENT B3, `(.L_x_43) ;  /* 0x000000e000037945 */ /* 0x000fe80003800200 */
[----:B------:R-:W-:Y:S05]  /*12d0*/  @P3 BRA `(.L_x_44) ;  /* 0x0000000000303947 */ /* 0x000fea0003800000 */
[----:B---345:R-:W3:Y:S01]  /*12e0*/  LDS R3, [UR8+0x34] ;  /* 0x00003408ff037984 */ /* 0x038ee20008000800 */
[----:B------:R-:W4:Y:S03]  /*12f0*/  LDC.64 R4, c[0x0][0x3b8] ;  /* 0x0000ee00ff047b82 */ /* 0x000f260000000a00 */
[----:B--2---:R-:W2:Y:S01]  /*1300*/  LDS R2, [UR8+0x1c] ;  /* 0x00001c08ff027984 */ /* 0x004ea20008000800 */
[C---:B----4-:R-:W-:Y:S01]  /*1310*/  SHF.L.U64.HI R5, R4.reuse, 0x1, R5 ;  /* 0x0000000104057819 */ /* 0x050fe20000010205 */
[----:B------:R-:W-:-:S03]  /*1320*/  IMAD.SHL.U32 R4, R4, 0x2, RZ ;  /* 0x0000000204047824 */ /* 0x000fc600078e00ff */
[--C-:B------:R-:W-:Y:S02]  /*1330*/  SHF.R.U32.HI R7, RZ, 0x4, R5.reuse ;  /* 0x00000004ff077819 */ /* 0x100fe40000011605 */
[----:B------:R-:W-:-:S05]  /*1340*/  SHF.R.U64 R4, R4, 0x4, R5 ;  /* 0x0000000404047819 */ /* 0x000fca0000001205 */
[----:B------:R4:W-:Y:S01]  /*1350*/  STS [UR8+0xc], R4 ;  /* 0x00000c04ff007988 */ /* 0x0009e20008000808 */
[----:B---3--:R-:W-:Y:S02]  /*1360*/  LOP3.LUT R3, R3, 0x7, RZ, 0xb8, !PT ;  /* 0x0000000703037812 */ /* 0x008fe400078eb8ff */
[----:B--2---:R-:W-:-:S03]  /*1370*/  LOP3.LUT R2, R2, 0xf, R7, 0xb8, !PT ;  /* 0x0000000f02027812 */ /* 0x004fc600078eb807 */
[----:B------:R4:W-:Y:S04]  /*1380*/  STS [UR8+0x34], R3 ;  /* 0x00003403ff007988 */ /* 0x0009e80008000808 */
[----:B------:R4:W-:Y:S02]  /*1390*/  STS [UR8+0x1c], R2 ;  /* 0x00001c02ff007988 */ /* 0x0009e40008000808 */
.L_x_44:
[----:B------:R-:W-:Y:S05]  /*13a0*/  BSYNC.RECONVERGENT B3 ;  /* 0x0000000000037941 */ /* 0x000fea0003800200 */
.L_x_43:
[----:B------:R-:W-:Y:S04]  /*13b0*/  BSSY.RECONVERGENT B4, `(.L_x_45) ;  /* 0x000001a000047945 */ /* 0x000fe80003800200 */
[----:B------:R-:W-:Y:S04]  /*13c0*/  BSSY.RELIABLE B3, `(.L_x_46) ;  /* 0x0000015000037945 */ /* 0x000fe80003800100 */
[----:B------:R-:W-:Y:S05]  /*13d0*/  @P3 BRA `(.L_x_47) ;  /* 0x0000000000203947 */ /* 0x000fea0003800000 */
[----:B--2-4-:R-:W2:Y:S02]  /*13e0*/  LDS R2, [UR8+0x34] ;  /* 0x00003408ff027984 */ /* 0x014ea40008000800 */
[----:B--2---:R-:W-:-:S05]  /*13f0*/  LOP3.LUT R2, R2, 0x38, RZ, 0xb8, !PT ;  /* 0x0000003802027812 */ /* 0x004fca00078eb8ff */
[----:B------:R2:W-:Y:S01]  /*1400*/  STS [UR8+0x34], R2 ;  /* 0x00003402ff007988 */ /* 0x0005e20008000808 */
[----:B------:R-:W-:Y:S05]  /*1410*/  @P3 BRA `(.L_x_48) ;  /* 0x0000000000203947 */ /* 0x000fea0003800000 */
[----:B--2---:R-:W2:Y:S01]  /*1420*/  LDS R2, [UR8+0x8] ;  /* 0x00000808ff027984 */ /* 0x004ea20008000800 */
[----:B---3-5:R-:W-:-:S05]  /*1430*/  IMAD.MOV.U32 R3, RZ, RZ, 0x780 ;  /* 0x00000780ff037424 */ /* 0x028fca00078e00ff */
[----:B--2---:R-:W-:-:S05]  /*1440*/  LOP3.LUT R2, R2, 0x300, R3, 0xd8, !PT ;  /* 0x0000030002027812 */ /* 0x004fca00078ed803 */
[----:B------:R2:W-:Y:S02]  /*1450*/  STS [UR8+0x8], R2 ;  /* 0x00000802ff007988 */ /* 0x0005e40008000808 */
.L_x_47:
[----:B------:R-:W-:Y:S05]  /*1460*/  @P3 BRA `(.L_x_49) ;  /* 0x0000000000283947 */ /* 0x000fea0003800000 */
[----:B--2-4-:R-:W2:Y:S02]  /*1470*/  LDS R2, [UR8+0x8] ;  /* 0x00000808ff027984 */ /* 0x014ea40008000800 */
[----:B--2---:R-:W-:-:S05]  /*1480*/  LOP3.LUT R2, R2, 0x1800, RZ, 0xb8, !PT ;  /* 0x0000180002027812 */ /* 0x004fca00078eb8ff */
[----:B------:R4:W-:Y:S02]  /*1490*/  STS [UR8+0x8], R2 ;  /* 0x00000802ff007988 */ /* 0x0009e40008000808 */
.L_x_48:
[----:B------:R-:W-:Y:S05]  /*14a0*/  @P3 BREAK.RELIABLE B3 ;  /* 0x0000000000033942 */ /* 0x000fea0003800100 */
[----:B------:R-:W-:Y:S05]  /*14b0*/  @P3 BRA `(.L_x_50) ;  /* 0x0000000000243947 */ /* 0x000fea0003800000 */
[----:B--2-4-:R-:W2:Y:S01]  /*14c0*/  LDS R2, [UR8+0x8] ;  /* 0x00000808ff027984 */ /* 0x014ea20008000800 */
[----:B---3-5:R-:W-:-:S05]  /*14d0*/  IMAD.MOV.U32 R3, RZ, RZ, 0x6000 ;  /* 0x00006000ff037424 */ /* 0x028fca00078e00ff */
[----:B--2---:R-:W-:-:S04]  /*14e0*/  LOP3.LUT R2, R2, 0x6000, R3, 0xd8, !PT ;  /* 0x0000600002027812 */ /* 0x004fc800078ed803 */
[----:B------:R-:W-:-:S05]  /*14f0*/  LOP3.LUT R2, R2, 0x400000, RZ, 0xb8, !PT ;  /* 0x0040000002027812 */ /* 0x000fca00078eb8ff */
[----:B------:R2:W-:Y:S02]  /*1500*/  STS [UR8+0x8], R2 ;  /* 0x00000802ff007988 */ /* 0x0005e40008000808 */
.L_x_49:
[----:B------:R-:W-:Y:S05]  /*1510*/  BSYNC.RELIABLE B3 ;  /* 0x0000000000037941 */ /* 0x000fea0003800100 */
.L_x_46:
[----:B--2-4-:R-:W2:Y:S02]  /*1520*/  @!P3 LDS R2, [UR8+0x8] ;  /* 0x00000808ff02b984 */ /* 0x014ea40008000800 */
[----:B--2---:R-:W-:-:S05]  /*1530*/  @!P3 LOP3.LUT R2, R2, 0x8000, RZ, 0xb8, !PT ;  /* 0x000080000202b812 */ /* 0x004fca00078eb8ff */
[----:B------:R2:W-:Y:S02]  /*1540*/  @!P3 STS [UR8+0x8], R2 ;  /* 0x00000802ff00b988 */ /* 0x0005e40008000808 */
.L_x_50:
[----:B------:R-:W-:Y:S05]  /*1550*/  BSYNC.RECONVERGENT B4 ;  /* 0x0000000000047941 */ /* 0x000fea0003800200 */
.L_x_45:
[----:B------:R-:W-:Y:S05]  /*1560*/  WARPSYNC.ALL ;  /* 0x0000000000007948 */ /* 0x000fea0003800000 */
[----:B------:R-:W-:Y:S01]  /*1570*/  NOP ;  /* 0x0000000000007918 */ /* 0x000fe20000000000 */
[----:B------:R-:W-:-:S04]  /*1580*/  UIADD3 UR4, UPT, UPT, UR4, 0x100, URZ ;  /* 0x0000010004047890 */ /* 0x000fc8000fffe0ff */
[----:B------:R-:W-:-:S04]  /*1590*/  UIADD3 UR14, UP0, UPT, UR4, UR14, URZ ;  /* 0x0000000e040e7290 */ /* 0x000fc8000ff1e0ff */
[----:B------:R-:W-:Y:S01]  /*15a0*/  ULEA.HI.X.SX32 UR15, UR4, UR15, 0x1, UP0 ;  /* 0x0000000f040f7291 */ /* 0x000fe200080f0eff */
[----:B------:R-:W-:Y:S11]  /*15b0*/  @P0 BRA `(.L_x_51) ;  /* 0x0000000000300947 */ /* 0x000ff60003800000 */
[----:B--2-4-:R-:W2:Y:S01]  /*15c0*/  S2R R2, SR_LANEID ;  /* 0x0000000000027919 */ /* 0x014ea20000000000 */
[----:B------:R-:W-:Y:S05]  /*15d0*/  WARPSYNC.ALL ;  /* 0x0000000000007948 */ /* 0x000fea0003800000 */
[----:B------:R-:W-:Y:S01]  /*15e0*/  NOP ;  /* 0x0000000000007918 */ /* 0x000fe20000000000 */
[----:B--2---:R-:W-:-:S05]  /*15f0*/  IMAD.SHL.U32 R4, R2, 0x4, RZ ;  /* 0x0000000402047824 */ /* 0x004fca00078e00ff */
[----:B------:R-:W2:Y:S01]  /*1600*/  LDS R5, [R4+UR8] ;  /* 0x0000000804057984 */ /* 0x000ea20008000800 */
[----:B------:R-:W-:-:S05]  /*1610*/  IADD3 R2, P1, PT, R4, UR14, RZ ;  /* 0x0000000e04027c10 */ /* 0x000fca000ff3e0ff */
[----:B---3-5:R-:W-:-:S05]  /*1620*/  IMAD.X R3, RZ, RZ, UR15, P1 ;  /* 0x0000000fff037e24 */ /* 0x028fca00088e06ff */
[----:B--2---:R2:W3:Y:S01]  /*1630*/  ATOMG.E.EXCH.STRONG.GPU PT, RZ, [R2], R5 ;  /* 0x0000000502ff73a8 */ /* 0x0044e200041ee100 */
[----:B------:R-:W-:-:S04]  /*1640*/  DEPBAR {5,4,3,2,1,0} ;  /* 0x0000003f0000791a */ /* 0x000fc80000000000 */
[----:B------:R-:W4:Y:S02]  /*1650*/  CCTL.E.C.LDCU.IV.DEEP [UR14] ;  /* 0x000000000e007540 */ /* 0x000f240009c08000 */
[----:B----4-:R2:W-:Y:S01]  /*1660*/  UTMACCTL.IV [UR14] ;  /* 0x000000000e0079b9 */ /* 0x0105e20008000000 */
[----:B------:R-:W-:Y:S01]  /*1670*/  NOP ;  /* 0x0000000000007918 */ /* 0x000fe20000000000 */
.L_x_51:
[----:B------:R-:W-:Y:S05]  /*1680*/  @P0 BRA `(.L_x_52) ;  /* 0x00000000000c0947 */ /* 0x000fea0003800000 */
[----:B------:R0:W-:Y:S01]  /*1690*/  UTMACMDFLUSH ;  /* 0x00000000000079b7 */ /* 0x0001e20000000000 */
[----:B------:R-:W-:Y:S05]  /*16a0*/  @P0 BRA `(.L_x_52) ;  /* 0x0000000000040947 */ /* 0x000fea0003800000 */
[----:B------:R-:W-:-:S04]  /*16b0*/  DEPBAR.LE SB0, 0x0 ;  /* 0x000080000000791a */ /* 0x000fc80000000000 */
.L_x_52:
[----:B------:R-:W-:Y:S05]  /*16c0*/  WARPSYNC.ALL ;  /* 0x0000000000007948 */ /* 0x000fea0003800000 */
[----:B------:R-:W-:Y:S01]  /*16d0*/  NOP ;  /* 0x0000000000007918 */ /* 0x000fe20000000000 */
[----:B---3--:R-:W-:Y:S01]  /*16e0*/  BAR.SYNC.DEFER_BLOCKING 0x0 ;  /* 0x0000000000007b1d */ /* 0x008fe20000010000 */
[----:B--2-4-:R-:W-:Y:S01]  /*16f0*/  SHF.R.U32.HI R2, RZ, 0x5, R0 ;  /* 0x00000005ff027819 */ /* 0x014fe20000011600 */
[----:B------:R-:W-:-:S03]  /*1700*/  UIADD3 UR7, UPT, UPT, UR8, 0x24020, URZ ;  /* 0x0002402008077890 */ /* 0x000fc6000fffe0ff */
[----:B------:R-:W-:Y:S01]  /*1710*/  R2UR UR9, R2 ;  /* 0x00000000020972ca */ /* 0x000fe200000e0000 */
[----:B------:R-:W-:Y:S01]  /*1720*/  VOTEU.ALL UP0, P3 ;  /* 0x0000000000ff7886 */ /* 0x000fe20001800000 */
[----:B------:R-:W-:Y:S01]  /*1730*/  UMOV UR4, 0x1 ;  /* 0x0000000100047882 */ /* 0x000fe20000000000 */
[----:B------:R-:W-:Y:S01]  /*1740*/  VOTEU.ALL UP1, P3 ;  /* 0x0000000000ff7886 */ /* 0x000fe20001820000 */
[----:B------:R-:W-:Y:S02]  /*1750*/  BSSY.RECONVERGENT B4, `(.L_x_53) ;  /* 0x0000018000047945 */ /* 0x000fe40003800200 */
[----:B------:R-:W-:-:S04]  /*1760*/  @!UP0 UIADD3 UR18, UPT, UPT, -UR4, 0x100000, URZ ;  /* 0x0010000004128890 */ /* 0x000fc8000fffe1ff */
[----:B------:R-:W-:Y:S02]  /*1770*/  @!UP0 USHF.L.U32 UR19, UR18, 0xb, URZ ;  /* 0x0000000b12138899 */ /* 0x000fe400080006ff */
[----:B------:R-:W-:Y:S02]  /*1780*/  @!UP0 USHF.L.U32 UR18, UR18, 0x1, URZ ;  /* 0x0000000112128899 */ /* 0x000fe400080006ff */
[----:B------:R-:W-:-:S04]  /*1790*/  @!UP0 UIADD3 UR4, UPT, UPT, -UR4, 0x100000, URZ ;  /* 0x0010000004048890 */ /* 0x000fc8000fffe1ff */
[----:B------:R-:W-:Y:S02]  /*17a0*/  @!UP0 USHF.L.U32 UR5, UR4, 0xb, URZ ;  /* 0x0000000b04058899 */ /* 0x000fe400080006ff */
[----:B------:R-:W-:Y:S01]  /*17b0*/  @!UP0 USHF.L.U32 UR4, UR4, 0x1, URZ ;  /* 0x0000000104048899 */ /* 0x000fe200080006ff */
[----:B------:R-:W-:Y:S01]  /*17c0*/  VOTEU.ALL UP0, P3 ;  /* 0x0000000000ff7886 */ /* 0x000fe20001800000 */
[----:B------:R-:W2:Y:S04]  /*17d0*/  FENCE.VIEW.ASYNC.S ;  /* 0x00000000000073c6 */ /* 0x000ea80000000000 */
[----:B--2---:R2:W3:Y:S06]  /*17e0*/  @!UP0 SYNCS.EXCH.64 URZ, [UR8+0x24000], UR18 ;  /* 0x0240001208ff85b2 */ /* 0x0044ec0008000100 */
[----:B------:R2:W3:Y:S02]  /*17f0*/  @!UP1 SYNCS.EXCH.64 URZ, [UR8+0x24020], UR4 ;  /* 0x0240200408ff95b2 */ /* 0x0004e40008000100 */
[----:B---3--:R-:W-:Y:S06]  /*1800*/  BAR.SYNC.DEFER_BLOCKING 0x0 ;  /* 0x0000000000007b1d */ /* 0x008fec0000010000 */
[----:B------:R-:W-:Y:S05]  /*1810*/  @P3 BRA `(.L_x_54) ;  /* 0x00000000002c3947 */ /* 0x000fea0003800000 */
[----:B--2---:R-:W-:Y:S02]  /*1820*/  UMOV UR4, 0x1 ;  /* 0x0000000100047882 */ /* 0x004fe40000000000 */
[----:B------:R-:W-:-:S04]  /*1830*/  UIADD3 UR18, UPT, UPT, -UR4, 0x100000, URZ ;  /* 0x0010000004127890 */ /* 0x000fc8000fffe1ff */
[----:B------:R-:W-:Y:S02]  /*1840*/  USHF.L.U32 UR19, UR18, 0xb, URZ ;  /* 0x0000000b12137899 */ /* 0x000fe400080006ff */
[----:B------:R-:W-:Y:S02]  /*1850*/  USHF.L.U32 UR18, UR18, 0x1, URZ ;  /* 0x0000000112127899 */ /* 0x000fe400080006ff */
[----:B------:R-:W-:-:S04]  /*1860*/  UIADD3 UR4, UPT, UPT, -UR4, 0x100000, URZ ;  /* 0x0010000004047890 */ /* 0x000fc8000fffe1ff */
[----:B------:R-:W-:Y:S02]  /*1870*/  USHF.L.U32 UR5, UR4, 0xb, URZ ;  /* 0x0000000b04057899 */ /* 0x000fe400080006ff */
[----:B------:R-:W-:Y:S01]  /*1880*/  USHF.L.U32 UR4, UR4, 0x1, URZ ;  /* 0x0000000104047899 */ /* 0x000fe200080006ff */
[----:B------:R-:W2:Y:S03]  /*1890*/  FENCE.VIEW.ASYNC.S ;  /* 0x00000000000073c6 */ /* 0x000ea60000000000 */
[----:B--2---:R3:W4:Y:S08]  /*18a0*/  SYNCS.EXCH.64 URZ, [UR8+0x24008], UR18 ;  /* 0x0240081208ff75b2 */ /* 0x0047300008000100 */
[----:B------:R3:W2:Y:S02]  /*18b0*/  SYNCS.EXCH.64 URZ, [UR8+0x24028], UR4 ;  /* 0x0240280408ff75b2 */ /* 0x0006a40008000100 */
[----:B---3--:R-:W-:Y:S01]  /*18c0*/  NOP ;  /* 0x0000000000007918 */ /* 0x008fe20000000000 */
.L_x_54:
[----:B--2---:R-:W-:Y:S05]  /*18d0*/  BSYNC.RECONVERGENT B4 ;  /* 0x0000000000047941 */ /* 0x004fea0003800200 */
.L_x_53:
[----:B----4-:R-:W-:Y:S01]  /*18e0*/  BAR.SYNC.DEFER_BLOCKING 0x0 ;  /* 0x0000000000007b1d */ /* 0x010fe20000010000 */
[----:B------:R-:W-:Y:S01]  /*18f0*/  USHF.L.U32 UR23, UR13, 0x7, URZ ;  /* 0x000000070d177899 */ /* 0x000fe200080006ff */
[----:B------:R-:W-:Y:S01]  /*1900*/  ISETP.GE.AND P0, PT, R12, 0x1, PT ;  /* 0x000000010c00780c */ /* 0x000fe20003f06270 */
[----:B------:R-:W-:-:S03]  /*1910*/  USHF.L.U32 UR6, UR16, 0x6, URZ ;  /* 0x0000000610067899 */ /* 0x000fc600080006ff */
[----:B------:R-:W-:Y:S04]  /*1920*/  BSSY.RECONVERGENT B4, `(.L_x_55) ;  /* 0x000000d000047945 */ /* 0x000fe80003800200 */
[----:B------:R-:W-:Y:S05]  /*1930*/  @P3 BRA `(.L_x_56) ;  /* 0x00000000002c3947 */ /* 0x000fea0003800000 */
[----:B------:R-:W-:Y:S02]  /*1940*/  UMOV UR4, 0x1 ;  /* 0x0000000100047882 */ /* 0x000fe40000000000 */
[----:B------:R-:W-:-:S04]  /*1950*/  UIADD3 UR18, UPT, UPT, -UR4, 0x100000, URZ ;  /* 0x0010000004127890 */ /* 0x000fc8000fffe1ff */
[----:B------:R-:W-:Y:S02]  /*1960*/  USHF.L.U32 UR19, UR18, 0xb, URZ ;  /* 0x0000000b12137899 */ /* 0x000fe400080006ff */
[----:B------:R-:W-:Y:S02]  /*1970*/  USHF.L.U32 UR18, UR18, 0x1, URZ ;  /* 0x0000000112127899 */ /* 0x000fe400080006ff */
[----:B------:R-:W-:-:S04]  /*1980*/  UIADD3 UR4, UPT, UPT, -UR4, 0x100000, URZ ;  /* 0x0010000004047890 */ /* 0x000fc8000fffe1ff */
[----:B------:R-:W-:Y:S02]  /*1990*/  USHF.L.U32 UR5, UR4, 0xb, URZ ;  /* 0x0000000b04057899 */ /* 0x000fe400080006ff */
[----:B------:R-:W-:Y:S01]  /*19a0*/  USHF.L.U32 UR4, UR4, 0x1, URZ ;  /* 0x0000000104047899 */ /* 0x000fe200080006ff */
[----:B------:R-:W2:Y:S03]  /*19b0*/  FENCE.VIEW.ASYNC.S ;  /* 0x00000000000073c6 */ /* 0x000ea60000000000 */
[----:B--2---:R2:W3:Y:S08]  /*19c0*/  SYNCS.EXCH.64 URZ, [UR8+0x24010], UR18 ;  /* 0x0240101208ff75b2 */ /* 0x0044f00008000100 */
[----:B------:R2:W4:Y:S01]  /*19d0*/  SYNCS.EXCH.64 URZ, [UR8+0x24030], UR4 ;  /* 0x0240300408ff75b2 */ /* 0x0005220008000100 */
[----:B------:R-:W-:Y:S01]  /*19e0*/  NOP ;  /* 0x0000000000007918 */ /* 0x000fe20000000000 */
.L_x_56:
[----:B--2---:R-:W-:Y:S05]  /*19f0*/  BSYNC.RECONVERGENT B4 ;  /* 0x0000000000047941 */ /* 0x004fea0003800200 */
.L_x_55:
[----:B------:R-:W-:Y:S05]  /*1a00*/  @!P0 BRA `(.L_x_57) ;  /* 0x0000000c00408947 */ /* 0x000fea0003800000 */
[----:B---34-:R-:W-:Y:S01]  /*1a10*/  BAR.SYNC.DEFER_BLOCKING 0x0 ;  /* 0x0000000000007b1d */ /* 0x018fe20000010000 */
[----:B------:R-:W-:Y:S01]  /*1a20*/  @!P3 IMAD.MOV.U32 R2, RZ, RZ, 0xc000 ;  /* 0x0000c000ff02b424 */ /* 0x000fe200078e00ff */
[----:B------:R-:W-:Y:S01]  /*1a30*/  ELECT P1, URZ, PT ;  /* 0x0000000000ff782f */ /* 0x000fe20003820000 */
[----:B------:R-:W-:-:S03]  /*1a40*/  ULOP3.LUT UR4, UR9, 0x1, URZ, 0xc0, !UPT ;  /* 0x0000000109047892 */ /* 0x000fc6000f8ec0ff */
[C---:B------:R-:W-:Y:S02]  /*1a50*/  ISETP.LT.U32.AND P1, PT, R68.reuse, 0x40, P1 ;  /* 0x000000404400780c */ /* 0x040fe40000f21070 */
[----:B------:R-:W-:Y:S01]  /*1a60*/  ELECT P0, URZ, PT ;  /* 0x0000000000ff782f */ /* 0x000fe20003800000 */
[----:B------:R-:W-:Y:S02]  /*1a70*/  ULEA UR20, UR4, UR8, 0xe ;  /* 0x0000000804147291 */ /* 0x000fe4000f8e70ff */
[----:B------:R-:W-:Y:S01]  /*1a80*/  USHF.L.U32 UR22, UR4, 0x6, URZ ;  /* 0x0000000604167899 */ /* 0x000fe200080006ff */
[----:B------:R-:W-:Y:S01]  /*1a90*/  ISETP.LT.U32.AND P0, PT, R68, 0x20, P0 ;  /* 0x000000204400780c */ /* 0x000fe20000701070 */
[----:B------:R-:W-:Y:S01]  /*1aa0*/  UIADD3 UR16, UPT, UPT, UR8, 0x18000, URZ ;  /* 0x0001800008107890 */ /* 0x000fe2000fffe0ff */
[----:B------:R-:W-:-:S05]  /*1ab0*/  UMOV UR18, UR6 ;  /* 0x0000000600127c82 */ /* 0x000fca0008000000 */
[----:B------:R-:W-:Y:S01]  /*1ac0*/  VOTEU.ANY UP0, P1 ;  /* 0x0000000000ff7886 */ /* 0x000fe20000800100 */
[----:B------:R2:W-:Y:S01]  /*1ad0*/  @!P3 SYNCS.ARRIVE.TRANS64 RZ, [UR8+0x24000], R2 ;  /* 0x02400002ffffb9a7 */ /* 0x0005e20008000008 */
[----:B------:R3:W-:Y:S06]  /*1ae0*/  MEMBAR.ALL.CTA ;  /* 0x0000000000007992 */ /* 0x0007ec0000008000 */
[----:B---3--:R-:W3:Y:S01]  /*1af0*/  FENCE.VIEW.ASYNC.S ;  /* 0x00000000000073c6 */ /* 0x008ee20000000000 */
[----:B------:R-:W-:Y:S01]  /*1b00*/  @UP0 UIADD3 UR21, UPT, UPT, UR8, 0x24000, URZ ;  /* 0x0002400008150890 */ /* 0x000fe2000fffe0ff */
[----:B---3--:R-:W-:Y:S01]  /*1b10*/  VOTEU.ANY UP0, P1 ;  /* 0x0000000000ff7886 */ /* 0x008fe20000800100 */
[----:B------:R-:W-:Y:S01]  /*1b20*/  VOTEU.ANY UP1, P0 ;  /* 0x0000000000ff7886 */ /* 0x000fe20000020100 */
[----:B------:R-:W-:-:S04]  /*1b30*/  VOTEU.ANY UP2, P0 ;  /* 0x0000000000ff7886 */ /* 0x000fc80000040100 */
[----:B------:R-:W-:Y:S01]  /*1b40*/  @UP1 UIADD3 UR17, UPT, UPT, UR8, 0x24000, URZ ;  /* 0x0002400008111890 */ /* 0x000fe2000fffe0ff */
[----:B------:R-:W-:Y:S01]  /*1b50*/  @UP1 UMOV UR19, URZ ;  /* 0x000000ff00131c82 */ /* 0x000fe20008000000 */
[----:B------:R-:W-:Y:S06]  /*1b60*/  BAR.SYNC.DEFER_BLOCKING 0x0 ;  /* 0x0000000000007b1d */ /* 0x000fec0000010000 */
[----:B------:R2:W-:Y:S01]  /*1b70*/  @UP0 UTMALDG.2D [UR20], [UR10] ;  /* 0x000000140a0005b4 */ /* 0x0005e20008008000 */
[----:B------:R-:W-:Y:S01]  /*1b80*/  UISETP.NE.U32.AND UP0, UPT, UR9, URZ, UPT ;  /* 0x000000ff0900728c */ /* 0x000fe2000bf05070 */
[----:B------:R-:W-:Y:S06]  /*1b90*/  BAR.SYNC.DEFER_BLOCKING 0x0 ;  /* 0x0000000000007b1d */ /* 0x000fec0000010000 */
[----:B------:R2:W-:Y:S02]  /*1ba0*/  @UP2 UTMALDG.2D [UR16], [UR32] ;  /* 0x00000010200025b4 */ /* 0x0005e40008008000 */
[----:B------:R-:W-:Y:S06]  /*1bb0*/  BAR.SYNC.DEFER_BLOCKING 0x0 ;  /* 0x0000000000007b1d */ /* 0x000fec0000010000 */
[----:B------:R-:W3:Y:S02]  /*1bc0*/  SYNCS.PHASECHK.TRANS64.TRYWAIT P0, [UR8+0x24000], RZ ;  /* 0x024000ffff0075a7 */ /* 0x000ee40008001108 */
[----:B--23--:R-:W-:Y:S05]  /*1bd0*/  @!P0 BRA `(.L_x_58) ;  /* 0x0000001000d88947 */ /* 0x00cfea0003800000 */
.L_x_74:
[----:B------:R-:W-:Y:S05]  /*1be0*/  BRA.U UP0, `(.L_x_59) ;  /* 0x0000000100c47547 */ /* 0x000fea000b800000 */
[----:B------:R-:W-:Y:S02]  /*1bf0*/  USHF.R.U32.HI UR18, URZ, 0x4, UR16 ;  /* 0x00000004ff127899 */ /* 0x000fe40008011610 */
[----:B------:R-:W-:Y:S02]  /*1c00*/  USHF.R.U32.HI UR16, URZ, 0x4, UR8 ;  /* 0x00000004ff107899 */ /* 0x000fe40008011608 */
[----:B------:R-:W-:Y:S02]  /*1c10*/  USGXT.U32 UR18, UR18, 0xe ;  /* 0x0000000e1212789a */ /* 0x000fe40008000000 */
[----:B------:R-:W-:Y:S02]  /*1c20*/  USGXT.U32 UR16, UR16, 0xe ;  /* 0x0000000e1010789a */ /* 0x000fe40008000000 */
[----:B------:R-:W-:Y:S02]  /*1c30*/  UIADD3 UR58, UP1, UPT, UR18, 0x80, URZ ;  /* 0x00000080123a7890 */ /* 0x000fe4000ff3e0ff */
[----:B------:R-:W-:Y:S01]  /*1c40*/  UIADD3 UR56, UP0, UPT, UR16, 0x2, URZ ;  /* 0x0000000210387890 */ /* 0x000fe2000ff1e0ff */
[----:B------:R-:W-:Y:S01]  /*1c50*/  UMOV UR4, URZ ;  /* 0x000000ff00047c82 */ /* 0x000fe20008000000 */
[----:B------:R-:W-:-:S02]  /*1c60*/  UMOV UR5, URZ ;  /* 0x000000ff00057c82 */ /* 0x000fc40008000000 */
[----:B------:R-:W-:Y:S02]  /*1c70*/  UIADD3.X UR57, UPT, UPT, UR4, 0x40004040, URZ, UP0, !UPT ;  /* 0x4000404004397890 */ /* 0x000fe400087fe4ff */
[----:B------:R-:W-:Y:S02]  /*1c80*/  UIADD3.X UR59, UPT, UPT, UR5, 0x40004040, URZ, UP1, !UPT ;  /* 0x40004040053b7890 */ /* 0x000fe40008ffe4ff */
[----:B------:R-:W-:Y:S02]  /*1c90*/  UIADD3.64 UR4, UPT, UPT, UR56, 0x2, URZ ;  /* 0x0000000238047897 */ /* 0x000fe4000fffe0ff */
[----:B------:R-:W-:Y:S02]  /*1ca0*/  UIADD3.64 UR34, UPT, UPT, UR58, 0x80, URZ ;  /* 0x000000803a227897 */ /* 0x000fe4000fffe0ff */
[----:B------:R-:W-:Y:S02]  /*1cb0*/  UIADD3.64 UR36, UPT, UPT, UR56, 0x4, URZ ;  /* 0x0000000438247897 */ /* 0x000fe4000fffe0ff */
[----:B------:R-:W-:-:S02]  /*1cc0*/  UIADD3.64 UR38, UPT, UPT, UR58, 0x100, URZ ;  /* 0x000001003a267897 */ /* 0x000fc4000fffe0ff */
[----:B------:R-:W-:Y:S02]  /*1cd0*/  UIADD3.64 UR40, UPT, UPT, UR56, 0x3fe, URZ ;  /* 0x000003fe38287897 */ /* 0x000fe4000fffe0ff */
[----:B------:R-:W-:Y:S02]  /*1ce0*/  UIADD3.64 UR42, UPT, UPT, UR58, 0x180, URZ ;  /* 0x000001803a2a7897 */ /* 0x000fe4000fffe0ff */
[----:B------:R-:W-:Y:S02]  /*1cf0*/  UIADD3.64 UR44, UPT, UPT, UR56, 0x400, URZ ;  /* 0x00000400382c7897 */ /* 0x000fe4000fffe0ff */
[----:B------:R-:W-:Y:S02]  /*1d00*/  UIADD3.64 UR46, UPT, UPT, UR58, 0x200, URZ ;  /* 0x000002003a2e7897 */ /* 0x000fe4000fffe0ff */
[----:B------:R-:W-:Y:S02]  /*1d10*/  UIADD3.64 UR48, UPT, UPT, UR56, 0x402, URZ ;  /* 0x0000040238307897 */ /* 0x000fe4000fffe0ff */
[----:B------:R-:W-:Y:S01]  /*1d20*/  UIADD3.64 UR50, UPT, UPT, UR58, 0x280, URZ ;  /* 0x000002803a327897 */ /* 0x000fe2000fffe0ff */
[----:B------:R-:W-:Y:S01]  /*1d30*/  UMOV UR24, 0x0 ;  /* 0x0000000000187882 */ /* 0x000fe20000000000 */
[----:B------:R-:W-:Y:S01]  /*1d40*/  UMOV UR25, 0x8110010 ;  /* 0x0811001000197882 */ /* 0x000fe20000000000 */
[----:B------:R-:W-:Y:S01]  /*1d50*/  UIADD3.64 UR52, UPT, UPT, UR56, 0x404, URZ ;  /* 0x0000040438347897 */ /* 0x000fe2000fffe0ff */
[----:B------:R-:W-:Y:S01]  /*1d60*/  UMOV UR17, 0x40004040 ;  /* 0x4000404000117882 */ /* 0x000fe20000000000 */
[----:B------:R-:W-:Y:S01]  /*1d70*/  UIADD3.64 UR54, UPT, UPT, UR58, 0x300, URZ ;  /* 0x000003003a367897 */ /* 0x000fe2000fffe0ff */
[----:B------:R-:W-:Y:S01]  /*1d80*/  UMOV UR19, 0x40004040 ;  /* 0x4000404000137882 */ /* 0x000fe20000000000 */
[----:B------:R-:W-:Y:S01]  /*1d90*/  UMOV UR20, 0x0 ;  /* 0x0000000000147882 */ /* 0x000fe20000000000 */
[----:B------:R-:W-:Y:S01]  /*1da0*/  UMOV UR21, 0x8110010 ;  /* 0x0811001000157882 */ /* 0x000fe20000000000 */
[----:B------:R-:W-:Y:S01]  /*1db0*/  UMOV UR28, 0x0 ;  /* 0x00000000001c7882 */ /* 0x000fe20000000000 */
[----:B------:R-:W-:Y:S01]  /*1dc0*/  UMOV UR29, 0x8110010 ;  /* 0x08110010001d7882 */ /* 0x000fe20000000000 */
[----:B------:R2:W-:Y:S01]  /*1dd0*/  UTCHMMA gdesc[UR16], gdesc[UR18], tmem[UR12], tmem[UR24], idesc[UR25], !UPT ;  /* 0x00ff1812100075ea */ /* 0x0005e2000f80000c */
[----:B------:R-:W-:Y:S01]  /*1de0*/  UMOV UR26, 0x0 ;  /* 0x00000000001a7882 */ /* 0x000fe20000000000 */
[----:B------:R-:W-:Y:S01]  /*1df0*/  UMOV UR27, 0x8110010 ;  /* 0x08110010001b7882 */ /* 0x000fe20000000000 */
[----:B------:R2:W-:Y:S01]  /*1e00*/  UTCHMMA gdesc[UR56], gdesc[UR58], tmem[UR12], tmem[UR20], idesc[UR21], UPT ;  /* 0x00ff143a380075ea */ /* 0x0005e2000b80000c */
        /* <DEDUP_REMOVED lines=12> */
[----:B------:R2:W-:Y:S01]  /*1ed0*/  UTCHMMA gdesc[UR48], gdesc[UR50], tmem[UR12], tmem[UR62], idesc[UR63], UPT ;  /* 0x00ff3e32300075ea */ /* 0x0005e2000b80000c */
[----:B------:R2:W-:Y:S01]  /*1ee0*/  UTCHMMA gdesc[UR52], gdesc[UR54], tmem[UR12], tmem[UR64], idesc[UR65], UPT ;  /* 0x00ff4036340075ea */ /* 0x0005e2000b80000c */
[----:B------:R-:W-:Y:S01]  /*1ef0*/  NOP ;  /* 0x0000000000007918 */ /* 0x000fe20000000000 */
.L_x_59:
[----:B------:R-:W-:Y:S01]  /*1f00*/  ELECT P0, URZ, PT ;  /* 0x0000000000ff782f */ /* 0x000fe20003800000 */
[----:B--2---:R-:W-:Y:S01]  /*1f10*/  UMOV UR4, UR7 ;  /* 0x0000000700047c82 */ /* 0x004fe20008000000 */
[----:B------:R-:W-:Y:S02]  /*1f20*/  UMOV UR5, URZ ;  /* 0x000000ff00057c82 */ /* 0x000fe40008000000 */
[----:B------:R-:W-:-:S13]  /*1f30*/  ISETP.LT.U32.AND P0, PT, R68, 0x20, P0 ;  /* 0x000000204400780c */ /* 0x000fda0000701070 */
[----:B------:R-:W-:Y:S01]  /*1f40*/  VOTEU.ANY UP0, P0 ;  /* 0x0000000000ff7886 */ /* 0x000fe20000000100 */
[----:B------:R-:W-:Y:S01]  /*1f50*/  VOTEU.ANY UP1, P0 ;  /* 0x0000000000ff7886 */ /* 0x000fe20000020100 */
[----:B------:R-:W-:-:S03]  /*1f60*/  ISETP.GE.U32.AND P0, PT, R12, 0x81, PT ;  /* 0x000000810c00780c */ /* 0x000fc60003f06070 */
[----:B------:R-:W-:Y:S02]  /*1f70*/  @UP0 UMOV UR4, UR4 ;  /* 0x0000000400040c82 */ /* 0x000fe40008000000 */
[----:B------:R2:W-:Y:S01]  /*1f80*/  @UP1 UTCBAR [UR4], URZ ;  /* 0x000000ff040013e9 */ /* 0x0005e200080000ff */
[----:B------:R-:W-:Y:S06]  /*1f90*/  BAR.SYNC.DEFER_BLOCKING 0x0 ;  /* 0x0000000000007b1d */ /* 0x000fec0000010000 */
[----:B------:R-:W3:Y:S02]  /*1fa0*/  SYNCS.PHASECHK.TRANS64.TRYWAIT P1, [UR8+0x24020], RZ ;  /* 0x024020ffff0075a7 */ /* 0x000ee40008021108 */
[----:B--23--:R-:W-:Y:S05]  /*1fb0*/  @!P1 BRA `(.L_x_60) ;  /* 0x0000000c00ec9947 */ /* 0x00cfea0003800000 */
.L_x_75:
[----:B------:R-:W-:Y:S01]  /*1fc0*/  IMAD.MOV.U32 R2, RZ, RZ, RZ ;  /* 0x000000ffff027224 */ /* 0x000fe200078e00ff */
[----:B------:R-:W-:Y:S06]  /*1fd0*/  @!P0 BRA `(.L_x_57) ;  /* 0x0000000400cc8947 */ /* 0x000fec0003800000 */
[----:B------:R-:W2:Y:S01]  /*1fe0*/  LDCU UR34, c[0x0][0x3a0] ;  /* 0x00007400ff2277ac */ /* 0x000ea20008000800 */
[----:B------:R-:W-:Y:S01]  /*1ff0*/  UMOV UR13, 0x1 ;  /* 0x00000001000d7882 */ /* 0x000fe20000000000 */
[----:B------:R-:W-:-:S05]  /*2000*/  UMOV UR7, 0x80 ;  /* 0x0000008000077882 */ /* 0x000fca0000000000 */
.L_x_64:
[----:B------:R-:W-:Y:S01]  /*2010*/  BAR.SYNC.DEFER_BLOCKING 0x0 ;  /* 0x0000000000007b1d */ /* 0x000fe20000010000 */
[----:B------:R-:W-:Y:S01]  /*2020*/  ULEA UR35, UR13, UR8, 0x3 ;  /* 0x000000080d237291 */ /* 0x000fe2000f8e18ff */
[----:B-----5:R-:W-:Y:S01]  /*2030*/  @!P3 IMAD.MOV.U32 R3, RZ, RZ, 0xc000 ;  /* 0x0000c000ff03b424 */ /* 0x020fe200078e00ff */
[----:B------:R-:W-:Y:S01]  /*2040*/  ELECT P1, URZ, PT ;  /* 0x0000000000ff782f */ /* 0x000fe20003820000 */
[----:B------:R-:W-:-:S03]  /*2050*/  ULEA UR16, UR13, UR8, 0xf ;  /* 0x000000080d107291 */ /* 0x000fc6000f8e78ff */
[----:B------:R-:W-:Y:S01]  /*2060*/  ISETP.LT.U32.AND P1, PT, R68, 0x40, P1 ;  /* 0x000000404400780c */ /* 0x000fe20000f21070 */
[----:B------:R-:W-:Y:S01]  /*2070*/  ULOP3.LUT UR22, UR9, 0x1, URZ, 0xc0, !UPT ;  /* 0x0000000109167892 */ /* 0x000fe2000f8ec0ff */
[----:B------:R-:W-:-:S03]  /*2080*/  ELECT P0, URZ, PT ;  /* 0x0000000000ff782f */ /* 0x000fc60003800000 */
[----:B------:R-:W-:Y:S02]  /*2090*/  ULEA UR20, UR22, UR16, 0xe ;  /* 0x0000001016147291 */ /* 0x000fe4000f8e70ff */
[----:B------:R-:W-:Y:S01]  /*20a0*/  ULEA UR22, UR22, UR7, 0x6 ;  /* 0x0000000716167291 */ /* 0x000fe2000f8e30ff */
[----:B------:R-:W-:Y:S01]  /*20b0*/  ISETP.LT.U32.AND P0, PT, R68, 0x20, P0 ;  /* 0x000000204400780c */ /* 0x000fe20000701070 */
[----:B------:R-:W-:-:S04]  /*20c0*/  ULEA UR4, UR13, UR8, 0xe ;  /* 0x000000080d047291 */ /* 0x000fc8000f8e70ff */
[----:B------:R-:W-:Y:S01]  /*20d0*/  VOTEU.ANY UP0, P1 ;  /* 0x0000000000ff7886 */ /* 0x000fe20000800100 */
[----:B------:R-:W-:Y:S01]  /*20e0*/  UIADD3 UR4, UPT, UPT, UR4, 0x18000, URZ ;  /* 0x0001800004047890 */ /* 0x000fe2000fffe0ff */
[----:B------:R3:W-:Y:S01]  /*20f0*/  @!P3 SYNCS.ARRIVE.TRANS64 RZ, [UR35+0x24000], R3 ;  /* 0x02400003ffffb9a7 */ /* 0x0007e20008000023 */
[----:B------:R4:W-:Y:S06]  /*2100*/  MEMBAR.ALL.CTA ;  /* 0x0000000000007992 */ /* 0x0009ec0000008000 */
[----:B----4-:R-:W4:Y:S01]  /*2110*/  FENCE.VIEW.ASYNC.S ;  /* 0x00000000000073c6 */ /* 0x010f220000000000 */
[----:B------:R-:W-:Y:S01]  /*2120*/  @UP0 UIADD3 UR21, UPT, UPT, UR35, 0x24000, URZ ;  /* 0x0002400023150890 */ /* 0x000fe2000fffe0ff */
[----:B----4-:R-:W-:Y:S01]  /*2130*/  VOTEU.ANY UP0, P1 ;  /* 0x0000000000ff7886 */ /* 0x010fe20000800100 */
[----:B------:R-:W-:Y:S01]  /*2140*/  VOTEU.ANY UP1, P0 ;  /* 0x0000000000ff7886 */ /* 0x000fe20000020100 */
[----:B---3--:R-:W-:-:S04]  /*2150*/  IMAD.U32 R3, R2, -0x80000000, RZ ;  /* 0x8000000002037824 */ /* 0x008fc800078e00ff */
[----:B------:R-:W-:Y:S01]  /*2160*/  @UP1 UIADD3 UR5, UPT, UPT, UR35, 0x24000, URZ ;  /* 0x0002400023051890 */ /* 0x000fe2000fffe0ff */
[----:B------:R-:W-:Y:S01]  /*2170*/  VOTEU.ANY UP1, P0 ;  /* 0x0000000000ff7886 */ /* 0x000fe20000020100 */
[----:B------:R-:W-:Y:S06]  /*2180*/  BAR.SYNC.DEFER_BLOCKING 0x0 ;  /* 0x0000000000007b1d */ /* 0x000fec0000010000 */
[----:B------:R3:W-:Y:S01]  /*2190*/  @UP0 UTMALDG.2D [UR20], [UR10] ;  /* 0x000000140a0005b4 */ /* 0x0007e20008008000 */
[----:B------:R-:W-:Y:S01]  /*21a0*/  UISETP.NE.U32.AND UP0, UPT, UR9, URZ, UPT ;  /* 0x000000ff0900728c */ /* 0x000fe2000bf05070 */
[----:B------:R-:W-:Y:S06]  /*21b0*/  BAR.SYNC.DEFER_BLOCKING 0x0 ;  /* 0x0000000000007b1d */ /* 0x000fec0000010000 */
[----:B------:R3:W-:Y:S02]  /*21c0*/  @UP1 UTMALDG.2D [UR4], [UR32] ;  /* 0x00000004200015b4 */ /* 0x0007e40008008000 */
[----:B------:R-:W-:Y:S06]  /*21d0*/  BAR.SYNC.DEFER_BLOCKING 0x0 ;  /* 0x0000000000007b1d */ /* 0x000fec0000010000 */
[----:B------:R-:W4:Y:S02]  /*21e0*/  SYNCS.PHASECHK.TRANS64.TRYWAIT P0, [UR35+0x24000], R3 ;  /* 0x02400003ff0075a7 */ /* 0x000f240008001123 */
[----:B---34-:R-:W-:Y:S05]  /*21f0*/  @!P0 BRA `(.L_x_61) ;  /* 0x0000000c00688947 */ /* 0x018fea0003800000 */
.L_x_76:
        /* <DEDUP_REMOVED lines=8> */
[----:B------:R-:W-:Y:S01]  /*2280*/  UMOV UR5, URZ ;  /* 0x000000ff00057c82 */ /* 0x000fe20008000000 */
[----:B------:R-:W-:-:S02]  /*2290*/  UIADD3.X UR29, UPT, UPT, UR4, 0x40004040, URZ, UP0, !UPT ;  /* 0x40004040041d7890 */ /* 0x000fc400087fe4ff */
[----:B------:R-:W-:Y:S02]  /*22a0*/  UIADD3 UR42, UP3, UPT, UR28, 0x2, URZ ;  /* 0x000000021c2a7890 */ /* 0x000fe4000ff7e0ff */
[----:B------:R-:W-:Y:S02]  /*22b0*/  UIADD3.X UR27, UPT, UPT, UR5, 0x40004040, URZ, UP1, !UPT ;  /* 0x40004040051b7890 */ /* 0x000fe40008ffe4ff */
[----:B------:R-:W-:Y:S02]  /*22c0*/  UIADD3 UR44, UP2, UPT, UR26, 0x80, URZ ;  /* 0x000000801a2c7890 */ /* 0x000fe4000ff5e0ff */
[----:B------:R-:W-:Y:S02]  /*22d0*/  UIADD3 UR46, UP6, UPT, UR28, 0x4, URZ ;  /* 0x000000041c2e7890 */ /* 0x000fe4000ffde0ff */
[----:B------:R-:W-:Y:S02]  /*22e0*/  UIADD3 UR48, UP5, UPT, UR26, 0x100, URZ ;  /* 0x000001001a307890 */ /* 0x000fe4000ffbe0ff */
[----:B------:R-:W-:-:S02]  /*22f0*/  UIADD3 UR50, UP1, UPT, UR28, 0x3fe, URZ ;  /* 0x000003fe1c327890 */ /* 0x000fc4000ff3e0ff */
[----:B------:R-:W-:Y:S02]  /*2300*/  UIADD3 UR52, UP0, UPT, UR26, 0x180, URZ ;  /* 0x000001801a347890 */ /* 0x000fe4000ff1e0ff */
[----:B------:R-:W-:Y:S02]  /*2310*/  UIADD3.X UR43, UPT, UPT, UR29, URZ, URZ, UP3, !UPT ;  /* 0x000000ff1d2b7290 */ /* 0x000fe40009ffe4ff */
[----:B------:R-:W-:Y:S02]  /*2320*/  UIADD3 UR54, UP4, UPT, UR28, 0x400, URZ ;  /* 0x000004001c367890 */ /* 0x000fe4000ff9e0ff */
[----:B------:R-:W-:Y:S02]  /*2330*/  UIADD3 UR56, UP3, UPT, UR26, 0x200, URZ ;  /* 0x000002001a387890 */ /* 0x000fe4000ff7e0ff */
[----:B------:R-:W-:Y:S02]  /*2340*/  UIADD3.X UR45, UPT, UPT, UR27, URZ, URZ, UP2, !UPT ;  /* 0x000000ff1b2d7290 */ /* 0x000fe400097fe4ff */
[----:B------:R-:W-:-:S02]  /*2350*/  UIADD3.X UR47, UPT, UPT, UR29, URZ, URZ, UP6, !UPT ;  /* 0x000000ff1d2f7290 */ /* 0x000fc4000b7fe4ff */
[----:B------:R-:W-:Y:S02]  /*2360*/  UIADD3 UR58, UP2, UPT, UR28, 0x402, URZ ;  /* 0x000004021c3a7890 */ /* 0x000fe4000ff5e0ff */
[----:B------:R-:W-:Y:S02]  /*2370*/  UIADD3 UR60, UP6, UPT, UR26, 0x280, URZ ;  /* 0x000002801a3c7890 */ /* 0x000fe4000ffde0ff */
[----:B------:R-:W-:Y:S02]  /*2380*/  UIADD3.X UR49, UPT, UPT, UR27, URZ, URZ, UP5, !UPT ;  /* 0x000000ff1b317290 */ /* 0x000fe4000affe4ff */
[----:B------:R-:W-:Y:S02]  /*2390*/  UIADD3.X UR51, UPT, UPT, UR29, URZ, URZ, UP1, !UPT ;  /* 0x000000ff1d337290 */ /* 0x000fe40008ffe4ff */
[----:B------:R-:W-:Y:S02]  /*23a0*/  UIADD3 UR4, UP5, UPT, UR28, 0x404, URZ ;  /* 0x000004041c047890 */ /* 0x000fe4000ffbe0ff */
[----:B------:R-:W-:-:S02]  /*23b0*/  UIADD3 UR30, UP1, UPT, UR26, 0x300, URZ ;  /* 0x000003001a1e7890 */ /* 0x000fc4000ff3e0ff */
[----:B------:R-:W-:Y:S02]  /*23c0*/  UIADD3.X UR53, UPT, UPT, UR27, URZ, URZ, UP0, !UPT ;  /* 0x000000ff1b357290 */ /* 0x000fe400087fe4ff */
[----:B------:R-:W-:Y:S02]  /*23d0*/  UIADD3.X UR55, UPT, UPT, UR29, URZ, URZ, UP4, !UPT ;  /* 0x000000ff1d377290 */ /* 0x000fe4000a7fe4ff */
[----:B------:R-:W-:Y:S02]  /*23e0*/  UIADD3.X UR57, UPT, UPT, UR27, URZ, URZ, UP3, !UPT ;  /* 0x000000ff1b397290 */ /* 0x000fe40009ffe4ff */
[----:B------:R-:W-:Y:S02]  /*23f0*/  UIADD3.X UR59, UPT, UPT, UR29, URZ, URZ, UP2, !UPT ;  /* 0x000000ff1d3b7290 */ /* 0x000fe400097fe4ff */
[----:B------:R-:W-:Y:S01]  /*2400*/  UIADD3.X UR61, UPT, UPT, UR27, URZ, URZ, UP6, !UPT ;  /* 0x000000ff1b3d7290 */ /* 0x000fe2000b7fe4ff */
[----:B------:R-:W-:Y:S01]  /*2410*/  UMOV UR16, 0x0 ;  /* 0x0000000000107882 */ /* 0x000fe20000000000 */
[----:B------:R-:W-:Y:S01]  /*2420*/  UMOV UR17, 0x8110010 ;  /* 0x0811001000117882 */ /* 0x000fe20000000000 */
[----:B------:R-:W-:Y:S01]  /*2430*/  UMOV UR21, 0x40004040 ;  /* 0x4000404000157882 */ /* 0x000fe20000000000 */
[----:B------:R-:W-:Y:S01]  /*2440*/  UMOV UR25, 0x40004040 ;  /* 0x4000404000197882 */ /* 0x000fe20000000000 */
[----:B------:R-:W-:Y:S01]  /*2450*/  UIADD3.X UR5, UPT, UPT, UR29, URZ, URZ, UP5, !UPT ;  /* 0x000000ff1d057290 */ /* 0x000fe2000affe4ff */
[----:B------:R3:W-:Y:S01]  /*2460*/  UTCHMMA gdesc[UR20], gdesc[UR24], tmem[UR12], tmem[UR16], idesc[UR17], UPT ;  /* 0x00ff1018140075ea */ /* 0x0007e2000b80000c */
[----:B------:R-:W-:Y:S01]  /*2470*/  UIADD3.X UR31, UPT, UPT, UR27, URZ, URZ, UP1, !UPT ;  /* 0x000000ff1b1f7290 */ /* 0x000fe20008ffe4ff */
[----:B------:R-:W-:Y:S01]  /*2480*/  UMOV UR18, 0x0 ;  /* 0x0000000000127882 */ /* 0x000fe20000000000 */
[----:B------:R-:W-:Y:S01]  /*2490*/  UMOV UR19, 0x8110010 ;  /* 0x0811001000137882 */ /* 0x000fe20000000000 */
[----:B------:R-:W-:Y:S01]  /*24a0*/  UMOV UR38, 0x0 ;  /* 0x0000000000267882 */ /* 0x000fe20000000000 */
[----:B------:R-:W-:Y:S01]  /*24b0*/  UMOV UR39, 0x8110010 ;  /* 0x0811001000277882 */ /* 0x000fe20000000000 */
        /* <DEDUP_REMOVED lines=18> */
.L_x_62:
[----:B------:R-:W-:Y:S01]  /*25e0*/  ELECT P0, URZ, PT ;  /* 0x0000000000ff782f */ /* 0x000fe20003800000 */
[----:B---3--:R-:W-:-:S03]  /*25f0*/  UIADD3 UR4, UPT, UPT, UR35, 0x24020, URZ ;  /* 0x0002402023047890 */ /* 0x008fc6000fffe0ff */
[----:B------:R-:W-:Y:S01]  /*2600*/  ISETP.LT.U32.AND P0, PT, R68, 0x20, P0 ;  /* 0x000000204400780c */ /* 0x000fe20000701070 */
[----:B------:R-:W-:-:S12]  /*2610*/  UMOV UR5, URZ ;  /* 0x000000ff00057c82 */ /* 0x000fd80008000000 */
[----:B------:R-:W-:Y:S01]  /*2620*/  VOTEU.ANY UP0, P0 ;  /* 0x0000000000ff7886 */ /* 0x000fe20000000100 */
[----:B------:R-:W-:-:S04]  /*2630*/  VOTEU.ANY UP1, P0 ;  /* 0x0000000000ff7886 */ /* 0x000fc80000020100 */
[----:B------:R-:W-:Y:S02]  /*2640*/  @UP0 UMOV UR4, UR4 ;  /* 0x0000000400040c82 */ /* 0x000fe40008000000 */
[----:B------:R3:W-:Y:S01]  /*2650*/  @UP1 UTCBAR [UR4], URZ ;  /* 0x000000ff040013e9 */ /* 0x0007e200080000ff */
[----:B------:R-:W-:Y:S06]  /*2660*/  BAR.SYNC.DEFER_BLOCKING 0x0 ;  /* 0x0000000000007b1d */ /* 0x000fec0000010000 */
[----:B------:R-:W4:Y:S02]  /*2670*/  SYNCS.PHASECHK.TRANS64.TRYWAIT P0, [UR35+0x24020], R3 ;  /* 0x02402003ff0075a7 */ /* 0x000f240008001123 */
[----:B---34-:R-:W-:Y:S05]  /*2680*/  @!P0 BRA `(.L_x_63) ;  /* 0x0000000800508947 */ /* 0x018fea0003800000 */
.L_x_77:
[----:B------:R-:W-:Y:S02]  /*2690*/  UIADD3 UR13, UPT, UPT, UR13, 0x1, URZ ;  /* 0x000000010d0d7890 */ /* 0x000fe4000fffe0ff */
[----:B------:R-:W-:Y:S02]  /*26a0*/  UIADD3 UR7, UPT, UPT, UR7, 0x80, URZ ;  /* 0x0000008007077890 */ /* 0x000fe4000fffe0ff */
[----:B------:R-:W-:-:S04]  /*26b0*/  UISETP.NE.U32.AND UP0, UPT, UR13, 0x3, UPT ;  /* 0x000000030d00788c */ /* 0x000fc8000bf05070 */
[----:B------:R-:W-:Y:S02]  /*26c0*/  USEL UR13, UR13, URZ, UP0 ;  /* 0x000000ff0d0d7287 */ /* 0x000fe40008000000 */
[----:B------:R-:W-:Y:S02]  /*26d0*/  USEL UR4, URZ, 0x1, UP0 ;  /* 0x00000001ff047887 */ /* 0x000fe40008000000 */
[----:B--2---:R-:W-:-:S04]  /*26e0*/  UISETP.GE.AND UP0, UPT, UR7, UR34, UPT ;  /* 0x000000220700728c */ /* 0x004fc8000bf06270 */
[----:B------:R-:W-:-:S05]  /*26f0*/  LOP3.LUT R2, R2, UR4, RZ, 0x3c, !PT ;  /* 0x0000000402027c12 */ /* 0x000fca000f8e3cff */
[----:B------:R-:W-:Y:S05]  /*2700*/  BRA.U !UP0, `(.L_x_64) ;  /* 0xfffffff908407547 */ /* 0x000fea000b83ffff */
.L_x_57:
[----:B---34-:R-:W-:Y:S06]  /*2710*/  BAR.SYNC.DEFER_BLOCKING 0x0 ;  /* 0x0000000000007b1d */ /* 0x018fec0000010000 */
[----:B------:R-:W-:Y:S04]  /*2720*/  BSSY.RECONVERGENT B4, `(.L_x_65) ;  /* 0x0000004000047945 */ /* 0x000fe80003800200 */
[----:B------:R-:W-:Y:S05]  /*2730*/  @P3 BRA `(.L_x_66) ;  /* 0x0000000000083947 */ /* 0x000fea0003800000 */
[----:B------:R-:W2:Y:S02]  /*2740*/  SYNCS.CCTL.IV [UR8+0x24000] ;  /* 0x02400000ff0079b1 */ /* 0x000ea40008000008 */
[----:B--2---:R-:W2:Y:S02]  /*2750*/  SYNCS.CCTL.IV [UR8+0x24020] ;  /* 0x02402000ff0079b1 */ /* 0x004ea40008000008 */
.L_x_66:
[----:B------:R-:W-:Y:S05]  /*2760*/  BSYNC.RECONVERGENT B4 ;  /* 0x0000000000047941 */ /* 0x000fea0003800200 */
.L_x_65:
[----:B--2---:R-:W-:Y:S06]  /*2770*/  BAR.SYNC.DEFER_BLOCKING 0x0 ;  /* 0x0000000000007b1d */ /* 0x004fec0000010000 */
[----:B------:R-:W-:Y:S04]  /*2780*/  BSSY.RECONVERGENT B4, `(.L_x_67) ;  /* 0x0000004000047945 */ /* 0x000fe80003800200 */
[----:B------:R-:W-:Y:S05]  /*2790*/  @P3 BRA `(.L_x_68) ;  /* 0x0000000000083947 */ /* 0x000fea0003800000 */
[----:B------:R-:W2:Y:S02]  /*27a0*/  SYNCS.CCTL.IV [UR8+0x24008] ;  /* 0x02400800ff0079b1 */ /* 0x000ea40008000008 */
[----:B--2---:R-:W2:Y:S02]  /*27b0*/  SYNCS.CCTL.IV [UR8+0x24028] ;  /* 0x02402800ff0079b1 */ /* 0x004ea40008000008 */
.L_x_68:
[----:B------:R-:W-:Y:S05]  /*27c0*/  BSYNC.RECONVERGENT B4 ;  /* 0x0000000000047941 */ /* 0x000fea0003800200 */
.L_x_67:
[----:B--2---:R-:W-:Y:S06]  /*27d0*/  BAR.SYNC.DEFER_BLOCKING 0x0 ;  /* 0x0000000000007b1d */ /* 0x004fec0000010000 */
[----:B------:R-:W-:Y:S04]  /*27e0*/  BSSY.RECONVERGENT B4, `(.L_x_69) ;  /* 0x0000004000047945 */ /* 0x000fe80003800200 */
[----:B------:R-:W-:Y:S05]  /*27f0*/  @P3 BRA `(.L_x_70) ;  /* 0x0000000000083947 */ /* 0x000fea0003800000 */
[----:B------:R-:W2:Y:S02]  /*2800*/  SYNCS.CCTL.IV [UR8+0x24010] ;  /* 0x02401000ff0079b1 */ /* 0x000ea40008000008 */
[----:B--2---:R-:W2:Y:S02]  /*2810*/  SYNCS.CCTL.IV [UR8+0x24030] ;  /* 0x02403000ff0079b1 */ /* 0x004ea40008000008 */
.L_x_70:
[----:B------:R-:W-:Y:S05]  /*2820*/  BSYNC.RECONVERGENT B4 ;  /* 0x0000000000047941 */ /* 0x000fea0003800200 */
.L_x_69:
[----:B------:R-:W-:Y:S01]  /*2830*/  USHF.L.U32 UR9, UR9, 0x15, URZ ;  /* 0x0000001509097899 */ /* 0x000fe200080006ff */
[C---:B------:R-:W-:Y:S01]  /*2840*/  IMAD.SHL.U32 R2, R0.reuse, 0x80, RZ ;  /* 0x0000008000027824 */ /* 0x040fe200078e00ff */
[----:B------:R-:W-:Y:S01]  /*2850*/  ELECT P0, URZ, PT ;  /* 0x0000000000ff782f */ /* 0x000fe20003800000 */
[----:B-----5:R-:W-:Y:S01]  /*2860*/  IMAD.SHL.U32 R3, R0, 0x10, RZ ;  /* 0x0000001000037824 */ /* 0x020fe200078e00ff */
[----:B------:R-:W-:Y:S02]  /*2870*/  ULOP3.LUT UR9, UR9, 0x600000, URZ, 0xc0, !UPT ;  /* 0x0060000009097892 */ /* 0x000fe4000f8ec0ff */
[----:B------:R-:W-:Y:S01]  /*2880*/  LOP3.LUT R0, R2, 0x3f80, RZ, 0xc0, !PT ;  /* 0x00003f8002007812 */ /* 0x000fe200078ec0ff */
[----:B------:R-:W-:Y:S01]  /*2890*/  UMOV UR10, UR23 ;  /* 0x00000017000a7c82 */ /* 0x000fe20008000000 */
[----:B------:R-:W-:Y:S01]  /*28a0*/  UIADD3 UR9, UPT, UPT, UR12, UR9, URZ ;  /* 0x000000090c097290 */ /* 0x000fe2000fffe0ff */
[----:B------:R-:W-:Y:S02]  /*28b0*/  ISETP.LT.U32.AND P0, PT, R68, 0x20, P0 ;  /* 0x000000204400780c */ /* 0x000fe40000701070 */
[----:B------:R-:W-:-:S04]  /*28c0*/  LOP3.LUT R0, R0, 0x70, R3, 0xf8, !PT ;  /* 0x0000007000007812 */ /* 0x000fc800078ef803 */
[C---:B------:R-:W-:Y:S02]  /*28d0*/  LOP3.LUT R2, R0.reuse, 0x10, RZ, 0x3c, !PT ;  /* 0x0000001000027812 */ /* 0x040fe400078e3cff */
[----:B------:R-:W3:Y:S01]  /*28e0*/  LDTM.x64 R4, tmem[UR9] ;  /* 0x00000009000479ee */ /* 0x000ee20008340000 */
[----:B------:R-:W-:Y:S01]  /*28f0*/  LOP3.LUT R3, R0, 0x20, RZ, 0x3c, !PT ;  /* 0x0000002000037812 */ /* 0x000fe200078e3cff */
[----:B------:R-:W-:Y:S01]  /*2900*/  NOP ;  /* 0x0000000000007918 */ /* 0x000fe20000000000 */
[----:B------:R-:W-:Y:S02]  /*2910*/  UMOV UR9, UR6 ;  /* 0x0000000600097c82 */ /* 0x000fe40008000000 */
[----:B---3--:R-:W-:Y:S01]  /*2920*/  VOTEU.ANY UP1, P0 ;  /* 0x0000000000ff7886 */ /* 0x008fe20000020100 */
[----:B------:R-:W-:Y:S01]  /*2930*/  VOTEU.ANY UP0, P0 ;  /* 0x0000000000ff7886 */ /* 0x000fe20000000100 */
[----:B------:R-:W-:Y:S02]  /*2940*/  F2FP.F16.F32.PACK_AB R4, R5, R4 ;  /* 0x000000040504723e */ /* 0x000fe400000000ff */
[----:B------:R-:W-:-:S02]  /*2950*/  F2FP.F16.F32.PACK_AB R5, R7, R6 ;  /* 0x000000060705723e */ /* 0x000fc400000000ff */
[----:B------:R-:W-:Y:S02]  /*2960*/  F2FP.F16.F32.PACK_AB R12, R13, R12 ;  /* 0x0000000c0d0c723e */ /* 0x000fe400000000ff */
[----:B------:R-:W-:Y:S02]  /*2970*/  F2FP.F16.F32.PACK_AB R6, R9, R8 ;  /* 0x000000080906723e */ /* 0x000fe400000000ff */
[----:B------:R-:W-:Y:S02]  /*2980*/  F2FP.F16.F32.PACK_AB R7, R11, R10 ;  /* 0x0000000a0b07723e */ /* 0x000fe400000000ff */
[----:B------:R-:W-:Y:S02]  /*2990*/  F2FP.F16.F32.PACK_AB R13, R15, R14 ;  /* 0x0000000e0f0d723e */ /* 0x000fe400000000ff */
[----:B------:R-:W-:Y:S01]  /*29a0*/  F2FP.F16.F32.PACK_AB R20, R21, R20 ;  /* 0x000000141514723e */ /* 0x000fe200000000ff */
[----:B--2---:R2:W-:Y:S01]  /*29b0*/  STS.128 [R0+UR8], R4 ;  /* 0x0000000400007988 */ /* 0x0045e20008000c08 */
[----:B------:R-:W-:-:S02]  /*29c0*/  F2FP.F16.F32.PACK_AB R14, R17, R16 ;  /* 0x00000010110e723e */ /* 0x000fc400000000ff */
[----:B------:R-:W-:Y:S02]  /*29d0*/  F2FP.F16.F32.PACK_AB R15, R19, R18 ;  /* 0x00000012130f723e */ /* 0x000fe400000000ff */
[----:B------:R-:W-:Y:S02]  /*29e0*/  F2FP.F16.F32.PACK_AB R21, R23, R22 ;  /* 0x000000161715723e */ /* 0x000fe400000000ff */
[----:B------:R-:W-:Y:S01]  /*29f0*/  F2FP.F16.F32.PACK_AB R28, R29, R28 ;  /* 0x0000001c1d1c723e */ /* 0x000fe200000000ff */
[----:B------:R2:W-:Y:S01]  /*2a00*/  STS.128 [R2+UR8], R12 ;  /* 0x0000000c02007988 */ /* 0x0005e20008000c08 */
[----:B------:R-:W-:Y:S02]  /*2a10*/  F2FP.F16.F32.PACK_AB R22, R25, R24 ;  /* 0x000000181916723e */ /* 0x000fe400000000ff */
[----:B------:R-:W-:Y:S02]  /*2a20*/  F2FP.F16.F32.PACK_AB R23, R27, R26 ;  /* 0x0000001a1b17723e */ /* 0x000fe400000000ff */
[----:B------:R-:W-:-:S02]  /*2a30*/  F2FP.F16.F32.PACK_AB R29, R31, R30 ;  /* 0x0000001e1f1d723e */ /* 0x000fc400000000ff */
[----:B------:R-:W-:Y:S01]  /*2a40*/  F2FP.F16.F32.PACK_AB R36, R37, R36 ;  /* 0x000000242524723e */ /* 0x000fe200000000ff */
[----:B------:R2:W-:Y:S01]  /*2a50*/  STS.128 [R3+UR8], R20 ;  /* 0x0000001403007988 */ /* 0x0005e20008000c08 */
[----:B------:R-:W-:Y:S02]  /*2a60*/  F2FP.F16.F32.PACK_AB R30, R33, R32 ;  /* 0x00000020211e723e */ /* 0x000fe400000000ff */
[----:B------:R-:W-:Y:S02]  /*2a70*/  F2FP.F16.F32.PACK_AB R31, R35, R34 ;  /* 0x00000022231f723e */ /* 0x000fe400000000ff */
[----:B------:R-:W-:Y:S02]  /*2a80*/  F2FP.F16.F32.PACK_AB R37, R39, R38 ;  /* 0x000000262725723e */ /* 0x000fe400000000ff */
[----:B------:R-:W-:Y:S02]  /*2a90*/  F2FP.F16.F32.PACK_AB R44, R45, R44 ;  /* 0x0000002c2d2c723e */ /* 0x000fe400000000ff */
[----:B------:R-:W-:-:S02]  /*2aa0*/  LOP3.LUT R8, R0, 0x30, RZ, 0x3c, !PT ;  /* 0x0000003000087812 */ /* 0x000fc400078e3cff */
[----:B------:R-:W-:Y:S02]  /*2ab0*/  F2FP.F16.F32.PACK_AB R38, R41, R40 ;  /* 0x000000282926723e */ /* 0x000fe400000000ff */
[----:B------:R-:W-:Y:S01]  /*2ac0*/  F2FP.F16.F32.PACK_AB R39, R43, R42 ;  /* 0x0000002a2b27723e */ /* 0x000fe200000000ff */
[----:B------:R2:W-:Y:S01]  /*2ad0*/  STS.128 [R8+UR8], R28 ;  /* 0x0000001c08007988 */ /* 0x0005e20008000c08 */
[----:B------:R-:W-:Y:S02]  /*2ae0*/  F2FP.F16.F32.PACK_AB R45, R47, R46 ;  /* 0x0000002e2f2d723e */ /* 0x000fe400000000ff */
[----:B------:R-:W-:Y:S02]  /*2af0*/  F2FP.F16.F32.PACK_AB R52, R53, R52 ;  /* 0x000000343534723e */ /* 0x000fe400000000ff */
[----:B------:R-:W-:Y:S02]  /*2b00*/  LOP3.LUT R9, R0, 0x40, RZ, 0x3c, !PT ;  /* 0x0000004000097812 */ /* 0x000fe400078e3cff */
[----:B------:R-:W-:-:S02]  /*2b10*/  F2FP.F16.F32.PACK_AB R46, R49, R48 ;  /* 0x00000030312e723e */ /* 0x000fc400000000ff */
[----:B------:R-:W-:Y:S01]  /*2b20*/  F2FP.F16.F32.PACK_AB R47, R51, R50 ;  /* 0x00000032332f723e */ /* 0x000fe200000000ff */
[----:B------:R2:W-:Y:S01]  /*2b30*/  STS.128 [R9+UR8], R36 ;  /* 0x0000002409007988 */ /* 0x0005e20008000c08 */
[----:B------:R-:W-:Y:S02]  /*2b40*/  F2FP.F16.F32.PACK_AB R53, R55, R54 ;  /* 0x000000363735723e */ /* 0x000fe400000000ff */
[----:B------:R-:W-:Y:S02]  /*2b50*/  F2FP.F16.F32.PACK_AB R60, R61, R60 ;  /* 0x0000003c3d3c723e */ /* 0x000fe400000000ff */
[----:B------:R-:W-:Y:S02]  /*2b60*/  LOP3.LUT R10, R0, 0x50, RZ, 0x3c, !PT ;  /* 0x00000050000a7812 */ /* 0x000fe400078e3cff */
[----:B------:R-:W-:Y:S02]  /*2b70*/  F2FP.F16.F32.PACK_AB R54, R57, R56 ;  /* 0x000000383936723e */ /* 0x000fe400000000ff */
[----:B------:R-:W-:Y:S01]  /*2b80*/  F2FP.F16.F32.PACK_AB R55, R59, R58 ;  /* 0x0000003a3b37723e */ /* 0x000fe200000000ff */
[----:B------:R2:W-:Y:S01]  /*2b90*/  STS.128 [R10+UR8], R44 ;  /* 0x0000002c0a007988 */ /* 0x0005e20008000c08 */
[----:B------:R-:W-:-:S02]  /*2ba0*/  F2FP.F16.F32.PACK_AB R61, R63, R62 ;  /* 0x0000003e3f3d723e */ /* 0x000fc400000000ff */
[C---:B------:R-:W-:Y:S02]  /*2bb0*/  LOP3.LUT R11, R0.reuse, 0x60, RZ, 0x3c, !PT ;  /* 0x00000060000b7812 */ /* 0x040fe400078e3cff */
[----:B------:R-:W-:Y:S02]  /*2bc0*/  F2FP.F16.F32.PACK_AB R62, R65, R64 ;  /* 0x00000040413e723e */ /* 0x000fe400000000ff */
[----:B------:R-:W-:Y:S01]  /*2bd0*/  F2FP.F16.F32.PACK_AB R63, R67, R66 ;  /* 0x00000042433f723e */ /* 0x000fe200000000ff */
[----:B------:R2:W-:Y:S01]  /*2be0*/  STS.128 [R11+UR8], R52 ;  /* 0x000000340b007988 */ /* 0x0005e20008000c08 */
[----:B------:R-:W-:-:S05]  /*2bf0*/  LOP3.LUT R16, R0, 0x70, RZ, 0x3c, !PT ;  /* 0x0000007000107812 */ /* 0x000fca00078e3cff */
[----:B------:R2:W-:Y:S01]  /*2c00*/  STS.128 [R16+UR8], R60 ;  /* 0x0000003c10007988 */ /* 0x0005e20008000c08 */
[----:B------:R3:W-:Y:S06]  /*2c10*/  MEMBAR.ALL.CTA ;  /* 0x0000000000007992 */ /* 0x0007ec0000008000 */
[----:B---3--:R-:W3:Y:S02]  /*2c20*/  FENCE.VIEW.ASYNC.S ;  /* 0x00000000000073c6 */ /* 0x008ee40000000000 */
[----:B---3--:R-:W-:Y:S06]  /*2c30*/  BAR.SYNC.DEFER_BLOCKING 0x0 ;  /* 0x0000000000007b1d */ /* 0x008fec0000010000 */
[----:B------:R2:W-:Y:S01]  /*2c40*/  @UP1 UTMASTG.2D [UR8], [UR14] ;  /* 0x000000080e0013b5 */ /* 0x0005e20008008000 */
[----:B------:R0:W-:Y:S01]  /*2c50*/  UTMACMDFLUSH ;  /* 0x00000000000079b7 */ /* 0x0001e20000000000 */
[----:B------:R-:W-:-:S04]  /*2c60*/  DEPBAR.LE SB0, 0x0 ;  /* 0x000080000000791a */ /* 0x000fc80000000000 */
[----:B------:R-:W-:Y:S08]  /*2c70*/  BAR.SYNC.DEFER_BLOCKING 0x0 ;  /* 0x0000000000007b1d */ /* 0x000ff00000010000 */
[----:B------:R-:W-:Y:S06]  /*2c80*/  BAR.SYNC.DEFER_BLOCKING 0x0 ;  /* 0x0000000000007b1d */ /* 0x000fec0000010000 */
[----:B--2---:R-:W-:Y:S05]  /*2c90*/  @P2 BRA `(.L_x_71) ;  /* 0x0000000000a02947 */ /* 0x004fea0003800000 */
[----:B------:R-:W2:Y:S01]  /*2ca0*/  S2UR UR5, SR_CgaCtaId ;  /* 0x00000000000579c3 */ /* 0x000ea20000008800 */
[----:B------:R-:W-:Y:S01]  /*2cb0*/  NOP ;  /* 0x0000000000007918 */ /* 0x000fe20000000000 */
[----:B------:R-:W-:Y:S01]  /*2cc0*/  UMOV UR4, 0x50 ;  /* 0x0000005000047882 */ /* 0x000fe20000000000 */
[----:B------:R-:W-:Y:S02]  /*2cd0*/  IMAD.U32 R0, RZ, RZ, UR12 ;  /* 0x0000000cff007e24 */ /* 0x000fe4000f8e00ff */
[----:B------:R-:W-:Y:S02]  /*2ce0*/  IMAD.MOV.U32 R3, RZ, RZ, 0x3 ;  /* 0x00000003ff037424 */ /* 0x000fe400078e00ff */
[----:B------:R-:W-:Y:S01]  /*2cf0*/  IMAD.MOV.U32 R7, RZ, RZ, 0x1 ;  /* 0x00000001ff077424 */ /* 0x000fe200078e00ff */
[----:B------:R-:W-:-:S04]  /*2d00*/  LOP3.LUT R0, R0, 0xffff, RZ, 0xc0, !PT ;  /* 0x0000ffff00007812 */ /* 0x000fc800078ec0ff */
[----:B------:R-:W-:-:S05]  /*2d10*/  SHF.R.U32.HI R0, RZ, 0x5, R0 ;  /* 0x00000005ff007819 */ /* 0x000fca0000011600 */
[----:B------:R-:W-:Y:S01]  /*2d20*/  VIADD R2, R0, 0x10 ;  /* 0x0000001000027836 */ /* 0x000fe20000000000 */
[----:B------:R-:W-:Y:S01]  /*2d30*/  SHF.L.U32 R0, R3, R0, RZ ;  /* 0x0000000003007219 */ /* 0x000fe200000006ff */
[----:B--2---:R-:W-:-:S03]  /*2d40*/  ULEA UR6, UR5, UR4, 0x18 ;  /* 0x0000000405067291 */ /* 0x004fc6000f8ec0ff */
[----:B------:R-:W-:-:S04]  /*2d50*/  SHF.L.U32 R3, R7, R2, RZ ;  /* 0x0000000207037219 */ /* 0x000fc800000006ff */
[----:B------:R-:W-:Y:S02]  /*2d60*/  LOP3.LUT R0, R3, R0, RZ, 0xfc, !PT ;  /* 0x0000000003007212 */ /* 0x000fe400078efcff */
[----:B------:R-:W2:Y:S02]  /*2d70*/  LDS R5, [UR6] ;  /* 0x00000006ff057984 */ /* 0x000ea40008000800 */
[C---:B------:R-:W-:Y:S02]  /*2d80*/  LOP3.LUT R2, R0.reuse, 0xffff, RZ, 0xc0, !PT ;  /* 0x0000ffff00027812 */ /* 0x040fe400078ec0ff */
[----:B--2---:R-:W-:-:S04]  /*2d90*/  LOP3.LUT R3, R0, 0xffff, R5, 0x80, !PT ;  /* 0x0000ffff00037812 */ /* 0x004fc800078e8005 */
[----:B------:R-:W-:-:S13]  /*2da0*/  ISETP.NE.AND P0, PT, R3, R2, PT ;  /* 0x000000020300720c */ /* 0x000fda0003f05270 */
[----:B------:R-:W-:Y:S05]  /*2db0*/  @P0 BRA `(.L_x_72) ;  /* 0x0000000000500947 */ /* 0x000fea0003800000 */
[----:B------:R-:W-:Y:S02]  /*2dc0*/  SHF.R.U32.HI R5, RZ, 0x10, R5 ;  /* 0x00000010ff057819 */ /* 0x000fe40000011605 */
[----:B------:R-:W-:-:S04]  /*2dd0*/  SHF.R.U32.HI R2, RZ, 0x10, R0 ;  /* 0x00000010ff027819 */ /* 0x000fc80000011600 */
[----:B------:R-:W-:-:S04]  /*2de0*/  LOP3.LUT R5, R5, R2, RZ, 0xc0, !PT ;  /* 0x0000000205057212 */ /* 0x000fc800078ec0ff */
[----:B------:R-:W-:-:S13]  /*2df0*/  ISETP.NE.AND P0, PT, R5, R2, PT ;  /* 0x000000020500720c */ /* 0x000fda0003f05270 */
[----:B------:R-:W-:Y:S05]  /*2e00*/  @P0 BRA `(.L_x_73) ;  /* 0x0000000000300947 */ /* 0x000fea0003800000 */
[----:B------:R-:W-:Y:S01]  /*2e10*/  R2UR UR4, R0 ;  /* 0x00000000000472ca */ /* 0x000fe200000e0000 */
[----:B------:R-:W-:Y:S01]  /*2e20*/  VOTEU.ANY UR5, UPT, PT ;  /* 0x0000000000057886 */ /* 0x000fe200038e0100 */
[----:B------:R-:W2:Y:S01]  /*2e30*/  S2R R0, SR_LANEID ;  /* 0x0000000000007919 */ /* 0x000ea20000000000 */
[----:B------:R-:W-:-:S10]  /*2e40*/  UFLO.U32 UR5, UR5 ;  /* 0x00000005000572bd */ /* 0x000fd400080e0000 */
[----:B------:R-:W-:-:S06]  /*2e50*/  ULOP3.LUT UR4, URZ, UR4, URZ, 0x33, !UPT ;  /* 0x00000004ff047292 */ /* 0x000fcc000f8e33ff */
[----:B------:R-:W-:-:S04]  /*2e60*/  IMAD.U32 R2, RZ, RZ, UR4 ;  /* 0x00000004ff027e24 */ /* 0x000fc8000f8e00ff */
[----:B------:R-:W3:Y:S02]  /*2e70*/  REDUX UR7, R2 ;  /* 0x00000000020773c4 */ /* 0x000ee40000000000 */
[----:B------:R4:W-:Y:S01]  /*2e80*/  UTCATOMSWS.AND URZ, UR4 ;  /* 0x0000000400ff79e3 */ /* 0x0009e20008000000 */
[----:B--2---:R-:W-:Y:S01]  /*2e90*/  ISETP.EQ.U32.AND P0, PT, R0, UR5, PT ;  /* 0x0000000500007c0c */ /* 0x004fe2000bf02070 */
[----:B---3--:R-:W-:-:S12]  /*2ea0*/  IMAD.U32 R0, RZ, RZ, UR7 ;  /* 0x00000007ff007e24 */ /* 0x008fd8000f8e00ff */
[----:B------:R4:W-:Y:S01]  /*2eb0*/  @P0 ATOMS.AND RZ, [UR6], R0 ;  /* 0x00000000ffff098c */ /* 0x0009e2000a800006 */
[----:B------:R-:W-:Y:S05]  /*2ec0*/  BRA `(.L_x_71) ;  /* 0x0000000000147947 */ /* 0x000fea0003800000 */
.L_x_73:
[----:B------:R-:W-:-:S07]  /*2ed0*/  MOV R2, 0x2ef0 ;  /* 0x00002ef000027802 */ /* 0x000fce0000000f00 */
[----:B-1----:R-:W-:Y:S05]  /*2ee0*/  CALL.REL.NOINC `($__internal_0_$__cuda_sm10x_tcgen05_guardrail_trap_col_being_dealloced_not_returned_by_alloc) ;  /* 0x0000000000447944 */ /* 0x002fea0003c00000 */
[----:B------:R-:W-:Y:S05]  /*2ef0*/  BRA `(.L_x_71) ;  /* 0x0000000000087947 */ /* 0x000fea0003800000 */
.L_x_72:
[----:B------:R-:W-:-:S07]  /*2f00*/  MOV R2, 0x2f20 ;  /* 0x00002f2000027802 */ /* 0x000fce0000000f00 */
[----:B-1----:R-:W-:Y:S05]  /*2f10*/  CALL.REL.NOINC `($__internal_2_$__cuda_sm10x_tcgen05_guardrail_trap_unallocated_columns_being_dealloced) ;  /* 0x0000000000507944 */ /* 0x002fea0003c00000 */
.L_x_71:
[----:B------:R-:W-:Y:S01]  /*2f20*/  NOP ;  /* 0x0000000000007918 */ /* 0x000fe20000000000 */
[----:B----4-:R-:W-:Y:S05]  /*2f30*/  EXIT ;  /* 0x000000000000794d */ /* 0x010fea0003800000 */
.L_x_58:
[----:B------:R-:W2:Y:S02]  /*2f40*/  SYNCS.PHASECHK.TRANS64.TRYWAIT P0, [UR8+0x24000], RZ ;  /* 0x024000ffff0075a7 */ /* 0x000ea40008001108 */
[----:B--2---:R-:W-:Y:S05]  /*2f50*/  @!P0 BRA `(.L_x_58) ;  /* 0xfffffffc00f88947 */ /* 0x004fea000383ffff */
[----:B------:R-:W-:Y:S05]  /*2f60*/  BRA `(.L_x_74) ;  /* 0xffffffec001c7947 */ /* 0x000fea000383ffff */
.L_x_60:
[----:B------:R-:W2:Y:S02]  /*2f70*/  SYNCS.PHASECHK.TRANS64.TRYWAIT P1, [UR8+0x24020], RZ ;  /* 0x024020ffff0075a7 */ /* 0x000ea40008021108 */
[----:B--2---:R-:W-:Y:S05]  /*2f80*/  @!P1 BRA `(.L_x_60) ;  /* 0xfffffffc00f89947 */ /* 0x004fea000383ffff */
[----:B------:R-:W-:Y:S05]  /*2f90*/  BRA `(.L_x_75) ;  /* 0xfffffff000087947 */ /* 0x000fea000383ffff */
.L_x_61:
[----:B------:R-:W3:Y:S02]  /*2fa0*/  SYNCS.PHASECHK.TRANS64.TRYWAIT P0, [UR35+0x24000], R3 ;  /* 0x02400003ff0075a7 */ /* 0x000ee40008001123 */
[----:B---3--:R-:W-:Y:S05]  /*2fb0*/  @!P0 BRA `(.L_x_61) ;  /* 0xfffffffc00f88947 */ /* 0x008fea000383ffff */
[----:B------:R-:W-:Y:S05]  /*2fc0*/  BRA `(.L_x_76) ;  /* 0xfffffff0008c7947 */ /* 0x000fea000383ffff */
.L_x_63:
[----:B------:R-:W3:Y:S02]  /*2fd0*/  SYNCS.PHASECHK.TRANS64.TRYWAIT P0, [UR35+0x24020], R3 ;  /* 0x02402003ff0075a7 */ /* 0x000ee40008001123 */
[----:B---3--:R-:W-:Y:S05]  /*2fe0*/  @!P0 BRA `(.L_x_63) ;  /* 0xfffffffc00f88947 */ /* 0x008fea000383ffff */
[----:B------:R-:W-:Y:S05]  /*2ff0*/  BRA `(.L_x_77) ;  /* 0xfffffff400a47947 */ /* 0x000fea000383ffff */
        .weak           $__internal_0_$__cuda_sm10x_tcgen05_guardrail_trap_col_being_dealloced_not_returned_by_alloc
        .type           $__internal_0_$__cuda_sm10x_tcgen05_guardrail_trap_col_being_dealloced_not_returned_by_alloc,@function
        .size           $__internal_0_$__cuda_sm10x_tcgen05_guardrail_trap_col_being_dealloced_not_returned_by_alloc,($__internal_1_$__cuda_sm10x_tcgen05_guardrail_trap_phase_invalid_during_alloc - $__internal_0_$__cuda_sm10x_tcgen05_guardrail_trap_col_being_dealloced_not_returned_by_alloc)
$__internal_0_$__cuda_sm10x_tcgen05_guardrail_trap_col_being_dealloced_not_returned_by_alloc:
[----:B------:R-:W-:Y:S05]  /*3000*/  BPT.TRAP 0x1 ;  /* 0x000000040000795c */ /* 0x000fea0000300000 */
[----:B------:R-:W-:-:S04]  /*3010*/  IMAD.MOV.U32 R3, RZ, RZ, 0x0 ;  /* 0x00000000ff037424 */ /* 0x000fc800078e00ff */
[----:B------:R-:W-:Y:S05]  /*3020*/  RET.REL.NODEC R2 `(gluon_tcgen05) ;  /* 0xffffffcc02f47950 */ /* 0x000fea0003c3ffff */
        .weak           $__internal_1_$__cuda_sm10x_tcgen05_guardrail_trap_phase_invalid_during_alloc
        .type           $__internal_1_$__cuda_sm10x_tcgen05_guardrail_trap_phase_invalid_during_alloc,@function
        .size           $__internal_1_$__cuda_sm10x_tcgen05_guardrail_trap_phase_invalid_during_alloc,($__internal_2_$__cuda_sm10x_tcgen05_guardrail_trap_unallocated_columns_being_dealloced - $__internal_1_$__cuda_sm10x_tcgen05_guardrail_trap_phase_invalid_during_alloc)
$__internal_1_$__cuda_sm10x_tcgen05_guardrail_trap_phase_invalid_during_alloc:
[----:B------:R-:W-:Y:S05]  /*3030*/  BPT.TRAP 0x1 ;  /* 0x000000040000795c */ /* 0x000fea0000300000 */
[----:B------:R-:W-:-:S04]  /*3040*/  IMAD.MOV.U32 R3, RZ, RZ, 0x0 ;  /* 0x00000000ff037424 */ /* 0x000fc800078e00ff */
[----:B------:R-:W-:Y:S05]  /*3050*/  RET.REL.NODEC R2 `(gluon_tcgen05) ;  /* 0xffffffcc02e87950 */ /* 0x000fea0003c3ffff */
        .weak           $__internal_2_$__cuda_sm10x_tcgen05_guardrail_trap_unallocated_columns_being_dealloced
        .type           $__internal_2_$__cuda_sm10x_tcgen05_guardrail_trap_unallocated_columns_being_dealloced,@function
        .size           $__internal_2_$__cuda_sm10x_tcgen05_guardrail_trap_unallocated_columns_being_dealloced,(.L_x_81 - $__internal_2_$__cuda_sm10x_tcgen05_guardrail_trap_unallocated_columns_being_dealloced)
$__internal_2_$__cuda_sm10x_tcgen05_guardrail_trap_unallocated_columns_being_dealloced:
[----:B------:R-:W-:Y:S05]  /*3060*/  BPT.TRAP 0x1 ;  /* 0x000000040000795c */ /* 0x000fea0000300000 */
[----:B------:R-:W-:-:S04]  /*3070*/  IMAD.MOV.U32 R3, RZ, RZ, 0x0 ;  /* 0x00000000ff037424 */ /* 0x000fc800078e00ff */
[----:B------:R-:W-:Y:S05]  /*3080*/  RET.REL.NODEC R2 `(gluon_tcgen05) ;  /* 0xffffffcc02dc7950 */ /* 0x000fea0003c3ffff */
.L_x_78:
[----:B------:R-:W-:-:S00]  /*3090*/  BRA `(.L_x_78) ;  /* 0xfffffffc00fc7947 */ /* 0x000fc0000383ffff */
[----:B------:R-:W-:-:S00]  /*30a0*/  NOP ;  /* 0x0000000000007918 */ /* 0x000fc00000000000 */
        /* <DEDUP_REMOVED lines=13> */
.L_x_81:


//--------------------- .nv.shared.gluon_tcgen05  --------------------------
	.section	.nv.shared.gluon_tcgen05,"aw",@nobits
	.sectionflags	@""
	.align	16
	.zero		1024


//--------------------- .nv.shared.reserved.0     --------------------------
	.section	.nv.shared.reserved.0,"aw",@nobits
	.align	8
	.weak		__nv_reservedSMEM_offset_0_alias
	.size		__nv_reservedSMEM_offset_0_alias, 0, 64
	.other		__nv_reservedSMEM_offset_0_alias,@"STO_CUDA_RESERVED_SHARED STV_DEFAULT"
__nv_reservedSMEM_offset_0_alias:
	.zero		0
.nv.shared.reserved.0:
	.zero		64
	.weak		__nv_reservedSMEM_allocation_phase
	.type		__nv_reservedSMEM_allocation_phase,@object
	.size		__nv_reservedSMEM_allocation_phase,(.L_0 - __nv_reservedSMEM_allocation_phase)
__nv_reservedSMEM_allocation_phase:
	.zero		1
.L_0:
	.zero		7
	.weak		__nv_reservedSMEM_devtool_atexit_pc
	.type		__nv_reservedSMEM_devtool_atexit_pc,@object
	.size		__nv_reservedSMEM_devtool_atexit_pc,(__nv_reservedSMEM_allocation_mask - __nv_reservedSMEM_devtool_atexit_pc)
__nv_reservedSMEM_devtool_atexit_pc:
	.zero		8
	.weak		__nv_reservedSMEM_allocation_mask
	.type		__nv_reservedSMEM_allocation_mask,@object
	.size		__nv_reservedSMEM_allocation_mask,(.L_2 - __nv_reservedSMEM_allocation_mask)
__nv_reservedSMEM_allocation_mask:
	.zero		4
.L_2:


//--------------------- .nv.constant0.gluon_tcgen05 --------------------------
	.section	.nv.constant0.gluon_tcgen05,"a",@progbits
	.sectionflags	@""
	.align	4
.nv.constant0.gluon_tcgen05:
	.zero		976


//--------------------- SYMBOLS --------------------------

	.type		.nv.reservedSmem.offset0,@object
	.size		.nv.reservedSmem.offset0,0x4
	.type		.nv.reservedSmem.cap,@object
	.size		.nv.reservedSmem.cap,0x4
